//
// Generated by NVIDIA NVVM Compiler
//
// Compiler Build ID: CL-36424714
// Cuda compilation tools, release 13.0, V13.0.88
// Based on NVVM 20.0.0
//

.version 9.0
.target sm_100
.address_size 64

	// .globl	_Z15d_rec709_to_labPfS_ii
// _ZZ11d_transposePfS_iiE5block has been demoted

.visible .entry _Z15d_rec709_to_labPfS_ii(
	.param .u64 .ptr .align 1 _Z15d_rec709_to_labPfS_ii_param_0,
	.param .u64 .ptr .align 1 _Z15d_rec709_to_labPfS_ii_param_1,
	.param .u32 _Z15d_rec709_to_labPfS_ii_param_2,
	.param .u32 _Z15d_rec709_to_labPfS_ii_param_3
)
{
	.reg .pred 	%p<64>;
	.reg .b32 	%r<81>;
	.reg .b32 	%f<421>;
	.reg .b64 	%rd<9>;

	ld.param.u64 	%rd2, [_Z15d_rec709_to_labPfS_ii_param_0];
	ld.param.u64 	%rd3, [_Z15d_rec709_to_labPfS_ii_param_1];
	ld.param.u32 	%r4, [_Z15d_rec709_to_labPfS_ii_param_2];
	ld.param.u32 	%r5, [_Z15d_rec709_to_labPfS_ii_param_3];
	mov.u32 	%r7, %ctaid.x;
	mov.u32 	%r8, %ntid.x;
	mov.u32 	%r9, %tid.x;
	mad.lo.s32 	%r1, %r7, %r8, %r9;
	mov.u32 	%r10, %ctaid.y;
	mov.u32 	%r11, %ntid.y;
	mov.u32 	%r12, %tid.y;
	mad.lo.s32 	%r13, %r10, %r11, %r12;
	setp.ge.s32 	%p1, %r1, %r4;
	setp.ge.s32 	%p2, %r13, %r5;
	or.pred  	%p3, %p1, %p2;
	@%p3 bra 	$L__BB0_50;
	cvta.to.global.u64 	%rd4, %rd2;
	mad.lo.s32 	%r14, %r4, %r13, %r1;
	shl.b32 	%r3, %r14, 2;
	mul.wide.s32 	%rd5, %r3, 4;
	add.s64 	%rd1, %rd4, %rd5;
	ld.global.f32 	%f1, [%rd1];
	setp.geu.f32 	%p4, %f1, 0f3DA6CF42;
	@%p4 bra 	$L__BB0_3;
	setp.lt.f32 	%p15, %f1, 0f00000000;
	mul.f32 	%f106, %f1, 0f3E638E39;
	selp.f32 	%f415, 0f00000000, %f106, %p15;
	bra.uni 	$L__BB0_10;
$L__BB0_3:
	add.f32 	%f48, %f1, 0f3DCB5DCC;
	mul.f32 	%f3, %f48, 0f3F68E01E;
	abs.f32 	%f4, %f3;
	setp.eq.f32 	%p5, %f3, 0f3F800000;
	mov.f32 	%f415, 0f3F800000;
	@%p5 bra 	$L__BB0_10;
	setp.num.f32 	%p6, %f4, %f4;
	@%p6 bra 	$L__BB0_6;
	mov.f32 	%f105, 0f400E38E4;
	add.rn.f32 	%f415, %f3, %f105;
	bra.uni 	$L__BB0_10;
$L__BB0_6:
	setp.neu.f32 	%p7, %f3, 0f00000000;
	setp.neu.f32 	%p8, %f4, 0f7F800000;
	and.pred  	%p9, %p7, %p8;
	@%p9 bra 	$L__BB0_8;
	add.f32 	%f104, %f3, %f3;
	mov.b32 	%r24, %f104;
	and.b32  	%r25, %r24, 2147483647;
	mov.b32 	%f415, %r25;
	bra.uni 	$L__BB0_10;
$L__BB0_8:
	setp.lt.f32 	%p10, %f4, 0f00800000;
	mul.f32 	%f49, %f4, 0f4B800000;
	selp.f32 	%f50, %f49, %f4, %p10;
	mov.b32 	%r15, %f50;
	add.s32 	%r16, %r15, -1060439283;
	and.b32  	%r17, %r16, -8388608;
	sub.s32 	%r18, %r15, %r17;
	mov.b32 	%f51, %r18;
	cvt.rn.f32.s32 	%f52, %r17;
	selp.f32 	%f53, 0fC1C00000, 0f00000000, %p10;
	fma.rn.f32 	%f54, %f52, 0f34000000, %f53;
	add.f32 	%f55, %f51, 0fBF800000;
	add.f32 	%f56, %f51, 0f3F800000;
	rcp.approx.ftz.f32 	%f57, %f56;
	add.f32 	%f58, %f55, %f55;
	mul.f32 	%f59, %f58, %f57;
	mul.f32 	%f60, %f59, %f59;
	neg.f32 	%f61, %f59;
	sub.f32 	%f62, %f55, %f59;
	add.f32 	%f63, %f62, %f62;
	fma.rn.f32 	%f64, %f61, %f55, %f63;
	mul.rn.f32 	%f65, %f57, %f64;
	fma.rn.f32 	%f66, %f60, 0f3A2C32E4, 0f3B52E7DB;
	fma.rn.f32 	%f67, %f66, %f60, 0f3C93BB73;
	fma.rn.f32 	%f68, %f67, %f60, 0f3DF6384F;
	mul.rn.f32 	%f69, %f68, %f60;
	fma.rn.f32 	%f70, %f59, 0f3FB8AA3B, %f54;
	mul.f32 	%f71, %f69, 0f40400000;
	sub.f32 	%f72, %f54, %f70;
	fma.rn.f32 	%f73, %f59, 0f3FB8AA3B, %f72;
	fma.rn.f32 	%f74, %f65, 0f3FB8AA3B, %f73;
	fma.rn.f32 	%f75, %f59, 0f32A55E34, %f74;
	fma.rn.f32 	%f76, %f71, %f65, %f75;
	fma.rn.f32 	%f77, %f69, %f59, %f76;
	add.rn.f32 	%f78, %f70, %f77;
	mov.f32 	%f79, 0f400E38E4;
	mul.rn.f32 	%f80, %f78, %f79;
	cvt.rni.f32.f32 	%f81, %f80;
	sub.f32 	%f82, %f80, %f81;
	neg.f32 	%f83, %f80;
	fma.rn.f32 	%f84, %f78, 0f400E38E4, %f83;
	neg.f32 	%f85, %f70;
	add.rn.f32 	%f86, %f78, %f85;
	neg.f32 	%f87, %f86;
	add.rn.f32 	%f88, %f77, %f87;
	fma.rn.f32 	%f89, %f88, 0f400E38E4, %f84;
	add.f32 	%f90, %f82, %f89;
	setp.gt.f32 	%p11, %f81, 0f00000000;
	selp.b32 	%r19, 0, -2097152000, %p11;
	setp.geu.f32 	%p12, %f3, 0f00000000;
	setp.lt.f32 	%p13, %f80, 0f00000000;
	selp.f32 	%f91, 0f00000000, 0f7F800000, %p13;
	abs.f32 	%f92, %f80;
	setp.gt.f32 	%p14, %f92, 0f43180000;
	cvt.rzi.s32.f32 	%r20, %f81;
	shl.b32 	%r21, %r20, 23;
	sub.s32 	%r22, %r21, %r19;
	mov.b32 	%f93, %r22;
	add.s32 	%r23, %r19, 2130706432;
	mov.b32 	%f94, %r23;
	fma.rn.f32 	%f95, %f90, 0f391FCB8E, 0f3AAF85ED;
	fma.rn.f32 	%f96, %f95, %f90, 0f3C1D9856;
	fma.rn.f32 	%f97, %f96, %f90, 0f3D6357BB;
	fma.rn.f32 	%f98, %f97, %f90, 0f3E75FDEC;
	fma.rn.f32 	%f99, %f98, %f90, 0f3F317218;
	fma.rn.f32 	%f100, %f99, %f90, 0f3F800000;
	mul.f32 	%f101, %f100, %f94;
	mul.f32 	%f102, %f101, %f93;
	selp.f32 	%f415, %f91, %f102, %p14;
	@%p12 bra 	$L__BB0_10;
	mov.f32 	%f415, 0f7FFFFFFF;
$L__BB0_10:
	ld.global.f32 	%f9, [%rd1+4];
	setp.geu.f32 	%p16, %f9, 0f3DA6CF42;
	@%p16 bra 	$L__BB0_12;
	setp.lt.f32 	%p27, %f9, 0f00000000;
	mul.f32 	%f166, %f9, 0f3E638E39;
	selp.f32 	%f416, 0f00000000, %f166, %p27;
	bra.uni 	$L__BB0_19;
$L__BB0_12:
	add.f32 	%f108, %f9, 0f3DCB5DCC;
	mul.f32 	%f11, %f108, 0f3F68E01E;
	abs.f32 	%f12, %f11;
	setp.eq.f32 	%p17, %f11, 0f3F800000;
	mov.f32 	%f416, 0f3F800000;
	@%p17 bra 	$L__BB0_19;
	setp.num.f32 	%p18, %f12, %f12;
	@%p18 bra 	$L__BB0_15;
	mov.f32 	%f165, 0f400E38E4;
	add.rn.f32 	%f416, %f11, %f165;
	bra.uni 	$L__BB0_19;
$L__BB0_15:
	setp.neu.f32 	%p19, %f11, 0f00000000;
	setp.neu.f32 	%p20, %f12, 0f7F800000;
	and.pred  	%p21, %p19, %p20;
	@%p21 bra 	$L__BB0_17;
	add.f32 	%f164, %f11, %f11;
	mov.b32 	%r35, %f164;
	and.b32  	%r36, %r35, 2147483647;
	mov.b32 	%f416, %r36;
	bra.uni 	$L__BB0_19;
$L__BB0_17:
	setp.lt.f32 	%p22, %f12, 0f00800000;
	mul.f32 	%f109, %f12, 0f4B800000;
	selp.f32 	%f110, %f109, %f12, %p22;
	mov.b32 	%r26, %f110;
	add.s32 	%r27, %r26, -1060439283;
	and.b32  	%r28, %r27, -8388608;
	sub.s32 	%r29, %r26, %r28;
	mov.b32 	%f111, %r29;
	cvt.rn.f32.s32 	%f112, %r28;
	selp.f32 	%f113, 0fC1C00000, 0f00000000, %p22;
	fma.rn.f32 	%f114, %f112, 0f34000000, %f113;
	add.f32 	%f115, %f111, 0fBF800000;
	add.f32 	%f116, %f111, 0f3F800000;
	rcp.approx.ftz.f32 	%f117, %f116;
	add.f32 	%f118, %f115, %f115;
	mul.f32 	%f119, %f118, %f117;
	mul.f32 	%f120, %f119, %f119;
	neg.f32 	%f121, %f119;
	sub.f32 	%f122, %f115, %f119;
	add.f32 	%f123, %f122, %f122;
	fma.rn.f32 	%f124, %f121, %f115, %f123;
	mul.rn.f32 	%f125, %f117, %f124;
	fma.rn.f32 	%f126, %f120, 0f3A2C32E4, 0f3B52E7DB;
	fma.rn.f32 	%f127, %f126, %f120, 0f3C93BB73;
	fma.rn.f32 	%f128, %f127, %f120, 0f3DF6384F;
	mul.rn.f32 	%f129, %f128, %f120;
	fma.rn.f32 	%f130, %f119, 0f3FB8AA3B, %f114;
	mul.f32 	%f131, %f129, 0f40400000;
	sub.f32 	%f132, %f114, %f130;
	fma.rn.f32 	%f133, %f119, 0f3FB8AA3B, %f132;
	fma.rn.f32 	%f134, %f125, 0f3FB8AA3B, %f133;
	fma.rn.f32 	%f135, %f119, 0f32A55E34, %f134;
	fma.rn.f32 	%f136, %f131, %f125, %f135;
	fma.rn.f32 	%f137, %f129, %f119, %f136;
	add.rn.f32 	%f138, %f130, %f137;
	mov.f32 	%f139, 0f400E38E4;
	mul.rn.f32 	%f140, %f138, %f139;
	cvt.rni.f32.f32 	%f141, %f140;
	sub.f32 	%f142, %f140, %f141;
	neg.f32 	%f143, %f140;
	fma.rn.f32 	%f144, %f138, 0f400E38E4, %f143;
	neg.f32 	%f145, %f130;
	add.rn.f32 	%f146, %f138, %f145;
	neg.f32 	%f147, %f146;
	add.rn.f32 	%f148, %f137, %f147;
	fma.rn.f32 	%f149, %f148, 0f400E38E4, %f144;
	add.f32 	%f150, %f142, %f149;
	setp.gt.f32 	%p23, %f141, 0f00000000;
	selp.b32 	%r30, 0, -2097152000, %p23;
	setp.geu.f32 	%p24, %f11, 0f00000000;
	setp.lt.f32 	%p25, %f140, 0f00000000;
	selp.f32 	%f151, 0f00000000, 0f7F800000, %p25;
	abs.f32 	%f152, %f140;
	setp.gt.f32 	%p26, %f152, 0f43180000;
	cvt.rzi.s32.f32 	%r31, %f141;
	shl.b32 	%r32, %r31, 23;
	sub.s32 	%r33, %r32, %r30;
	mov.b32 	%f153, %r33;
	add.s32 	%r34, %r30, 2130706432;
	mov.b32 	%f154, %r34;
	fma.rn.f32 	%f155, %f150, 0f391FCB8E, 0f3AAF85ED;
	fma.rn.f32 	%f156, %f155, %f150, 0f3C1D9856;
	fma.rn.f32 	%f157, %f156, %f150, 0f3D6357BB;
	fma.rn.f32 	%f158, %f157, %f150, 0f3E75FDEC;
	fma.rn.f32 	%f159, %f158, %f150, 0f3F317218;
	fma.rn.f32 	%f160, %f159, %f150, 0f3F800000;
	mul.f32 	%f161, %f160, %f154;
	mul.f32 	%f162, %f161, %f153;
	selp.f32 	%f416, %f151, %f162, %p26;
	@%p24 bra 	$L__BB0_19;
	mov.f32 	%f416, 0f7FFFFFFF;
$L__BB0_19:
	ld.global.f32 	%f17, [%rd1+8];
	setp.geu.f32 	%p28, %f17, 0f3DA6CF42;
	@%p28 bra 	$L__BB0_21;
	setp.lt.f32 	%p39, %f17, 0f00000000;
	mul.f32 	%f226, %f17, 0f3E638E39;
	selp.f32 	%f417, 0f00000000, %f226, %p39;
	bra.uni 	$L__BB0_28;
$L__BB0_21:
	add.f32 	%f168, %f17, 0f3DCB5DCC;
	mul.f32 	%f19, %f168, 0f3F68E01E;
	abs.f32 	%f20, %f19;
	setp.eq.f32 	%p29, %f19, 0f3F800000;
	mov.f32 	%f417, 0f3F800000;
	@%p29 bra 	$L__BB0_28;
	setp.num.f32 	%p30, %f20, %f20;
	@%p30 bra 	$L__BB0_24;
	mov.f32 	%f225, 0f400E38E4;
	add.rn.f32 	%f417, %f19, %f225;
	bra.uni 	$L__BB0_28;
$L__BB0_24:
	setp.neu.f32 	%p31, %f19, 0f00000000;
	setp.neu.f32 	%p32, %f20, 0f7F800000;
	and.pred  	%p33, %p31, %p32;
	@%p33 bra 	$L__BB0_26;
	add.f32 	%f224, %f19, %f19;
	mov.b32 	%r46, %f224;
	and.b32  	%r47, %r46, 2147483647;
	mov.b32 	%f417, %r47;
	bra.uni 	$L__BB0_28;
$L__BB0_26:
	setp.lt.f32 	%p34, %f20, 0f00800000;
	mul.f32 	%f169, %f20, 0f4B800000;
	selp.f32 	%f170, %f169, %f20, %p34;
	mov.b32 	%r37, %f170;
	add.s32 	%r38, %r37, -1060439283;
	and.b32  	%r39, %r38, -8388608;
	sub.s32 	%r40, %r37, %r39;
	mov.b32 	%f171, %r40;
	cvt.rn.f32.s32 	%f172, %r39;
	selp.f32 	%f173, 0fC1C00000, 0f00000000, %p34;
	fma.rn.f32 	%f174, %f172, 0f34000000, %f173;
	add.f32 	%f175, %f171, 0fBF800000;
	add.f32 	%f176, %f171, 0f3F800000;
	rcp.approx.ftz.f32 	%f177, %f176;
	add.f32 	%f178, %f175, %f175;
	mul.f32 	%f179, %f178, %f177;
	mul.f32 	%f180, %f179, %f179;
	neg.f32 	%f181, %f179;
	sub.f32 	%f182, %f175, %f179;
	add.f32 	%f183, %f182, %f182;
	fma.rn.f32 	%f184, %f181, %f175, %f183;
	mul.rn.f32 	%f185, %f177, %f184;
	fma.rn.f32 	%f186, %f180, 0f3A2C32E4, 0f3B52E7DB;
	fma.rn.f32 	%f187, %f186, %f180, 0f3C93BB73;
	fma.rn.f32 	%f188, %f187, %f180, 0f3DF6384F;
	mul.rn.f32 	%f189, %f188, %f180;
	fma.rn.f32 	%f190, %f179, 0f3FB8AA3B, %f174;
	mul.f32 	%f191, %f189, 0f40400000;
	sub.f32 	%f192, %f174, %f190;
	fma.rn.f32 	%f193, %f179, 0f3FB8AA3B, %f192;
	fma.rn.f32 	%f194, %f185, 0f3FB8AA3B, %f193;
	fma.rn.f32 	%f195, %f179, 0f32A55E34, %f194;
	fma.rn.f32 	%f196, %f191, %f185, %f195;
	fma.rn.f32 	%f197, %f189, %f179, %f196;
	add.rn.f32 	%f198, %f190, %f197;
	mov.f32 	%f199, 0f400E38E4;
	mul.rn.f32 	%f200, %f198, %f199;
	cvt.rni.f32.f32 	%f201, %f200;
	sub.f32 	%f202, %f200, %f201;
	neg.f32 	%f203, %f200;
	fma.rn.f32 	%f204, %f198, 0f400E38E4, %f203;
	neg.f32 	%f205, %f190;
	add.rn.f32 	%f206, %f198, %f205;
	neg.f32 	%f207, %f206;
	add.rn.f32 	%f208, %f197, %f207;
	fma.rn.f32 	%f209, %f208, 0f400E38E4, %f204;
	add.f32 	%f210, %f202, %f209;
	setp.gt.f32 	%p35, %f201, 0f00000000;
	selp.b32 	%r41, 0, -2097152000, %p35;
	setp.geu.f32 	%p36, %f19, 0f00000000;
	setp.lt.f32 	%p37, %f200, 0f00000000;
	selp.f32 	%f211, 0f00000000, 0f7F800000, %p37;
	abs.f32 	%f212, %f200;
	setp.gt.f32 	%p38, %f212, 0f43180000;
	cvt.rzi.s32.f32 	%r42, %f201;
	shl.b32 	%r43, %r42, 23;
	sub.s32 	%r44, %r43, %r41;
	mov.b32 	%f213, %r44;
	add.s32 	%r45, %r41, 2130706432;
	mov.b32 	%f214, %r45;
	fma.rn.f32 	%f215, %f210, 0f391FCB8E, 0f3AAF85ED;
	fma.rn.f32 	%f216, %f215, %f210, 0f3C1D9856;
	fma.rn.f32 	%f217, %f216, %f210, 0f3D6357BB;
	fma.rn.f32 	%f218, %f217, %f210, 0f3E75FDEC;
	fma.rn.f32 	%f219, %f218, %f210, 0f3F317218;
	fma.rn.f32 	%f220, %f219, %f210, 0f3F800000;
	mul.f32 	%f221, %f220, %f214;
	mul.f32 	%f222, %f221, %f213;
	selp.f32 	%f417, %f211, %f222, %p38;
	@%p36 bra 	$L__BB0_28;
	mov.f32 	%f417, 0f7FFFFFFF;
$L__BB0_28:
	mul.f32 	%f227, %f416, 0f3EB71437;
	fma.rn.f32 	%f228, %f415, 0f3ED32D7C, %f227;
	fma.rn.f32 	%f229, %f417, 0f3E38C49C, %f228;
	mul.f32 	%f230, %f416, 0f3F371437;
	fma.rn.f32 	%f231, %f415, 0f3E59C6ED, %f230;
	fma.rn.f32 	%f25, %f417, 0f3D93D07D, %f231;
	mul.f32 	%f232, %f416, 0f3DF41AEF;
	fma.rn.f32 	%f233, %f415, 0f3C9E6221, %f232;
	fma.rn.f32 	%f26, %f417, 0f3F734721, %f233;
	div.rn.f32 	%f27, %f229, 0f3F735116;
	setp.ltu.f32 	%p40, %f27, 0f3C1118C2;
	@%p40 bra 	$L__BB0_34;
	abs.f32 	%f28, %f27;
	setp.eq.f32 	%p41, %f27, 0f3F800000;
	mov.f32 	%f418, 0f3F800000;
	@%p41 bra 	$L__BB0_35;
	setp.num.f32 	%p42, %f28, %f28;
	@%p42 bra 	$L__BB0_32;
	mov.f32 	%f290, 0f3EAAAAAB;
	add.rn.f32 	%f418, %f27, %f290;
	bra.uni 	$L__BB0_35;
$L__BB0_32:
	setp.lt.f32 	%p43, %f28, 0f00800000;
	mul.f32 	%f235, %f28, 0f4B800000;
	selp.f32 	%f236, %f235, %f28, %p43;
	mov.b32 	%r48, %f236;
	add.s32 	%r49, %r48, -1060439283;
	and.b32  	%r50, %r49, -8388608;
	sub.s32 	%r51, %r48, %r50;
	mov.b32 	%f237, %r51;
	cvt.rn.f32.s32 	%f238, %r50;
	selp.f32 	%f239, 0fC1C00000, 0f00000000, %p43;
	fma.rn.f32 	%f240, %f238, 0f34000000, %f239;
	add.f32 	%f241, %f237, 0fBF800000;
	add.f32 	%f242, %f237, 0f3F800000;
	rcp.approx.ftz.f32 	%f243, %f242;
	add.f32 	%f244, %f241, %f241;
	mul.f32 	%f245, %f244, %f243;
	mul.f32 	%f246, %f245, %f245;
	neg.f32 	%f247, %f245;
	sub.f32 	%f248, %f241, %f245;
	add.f32 	%f249, %f248, %f248;
	fma.rn.f32 	%f250, %f247, %f241, %f249;
	mul.rn.f32 	%f251, %f243, %f250;
	fma.rn.f32 	%f252, %f246, 0f3A2C32E4, 0f3B52E7DB;
	fma.rn.f32 	%f253, %f252, %f246, 0f3C93BB73;
	fma.rn.f32 	%f254, %f253, %f246, 0f3DF6384F;
	mul.rn.f32 	%f255, %f254, %f246;
	fma.rn.f32 	%f256, %f245, 0f3FB8AA3B, %f240;
	mul.f32 	%f257, %f255, 0f40400000;
	sub.f32 	%f258, %f240, %f256;
	fma.rn.f32 	%f259, %f245, 0f3FB8AA3B, %f258;
	fma.rn.f32 	%f260, %f251, 0f3FB8AA3B, %f259;
	fma.rn.f32 	%f261, %f245, 0f32A55E34, %f260;
	fma.rn.f32 	%f262, %f257, %f251, %f261;
	fma.rn.f32 	%f263, %f255, %f245, %f262;
	add.rn.f32 	%f264, %f256, %f263;
	mov.f32 	%f265, 0f3EAAAAAB;
	mul.rn.f32 	%f266, %f264, %f265;
	cvt.rni.f32.f32 	%f267, %f266;
	sub.f32 	%f268, %f266, %f267;
	neg.f32 	%f269, %f266;
	fma.rn.f32 	%f270, %f264, 0f3EAAAAAB, %f269;
	neg.f32 	%f271, %f256;
	add.rn.f32 	%f272, %f264, %f271;
	neg.f32 	%f273, %f272;
	add.rn.f32 	%f274, %f263, %f273;
	fma.rn.f32 	%f275, %f274, 0f3EAAAAAB, %f270;
	add.f32 	%f276, %f268, %f275;
	setp.gt.f32 	%p44, %f267, 0f00000000;
	selp.b32 	%r52, 0, -2097152000, %p44;
	setp.neu.f32 	%p45, %f28, 0f7F800000;
	setp.lt.f32 	%p46, %f266, 0f00000000;
	selp.f32 	%f277, 0f00000000, 0f7F800000, %p46;
	abs.f32 	%f278, %f266;
	setp.gt.f32 	%p47, %f278, 0f43180000;
	cvt.rzi.s32.f32 	%r53, %f267;
	shl.b32 	%r54, %r53, 23;
	sub.s32 	%r55, %r54, %r52;
	mov.b32 	%f279, %r55;
	add.s32 	%r56, %r52, 2130706432;
	mov.b32 	%f280, %r56;
	fma.rn.f32 	%f281, %f276, 0f391FCB8E, 0f3AAF85ED;
	fma.rn.f32 	%f282, %f281, %f276, 0f3C1D9856;
	fma.rn.f32 	%f283, %f282, %f276, 0f3D6357BB;
	fma.rn.f32 	%f284, %f283, %f276, 0f3E75FDEC;
	fma.rn.f32 	%f285, %f284, %f276, 0f3F317218;
	fma.rn.f32 	%f286, %f285, %f276, 0f3F800000;
	mul.f32 	%f287, %f286, %f280;
	mul.f32 	%f288, %f287, %f279;
	selp.f32 	%f418, %f277, %f288, %p47;
	@%p45 bra 	$L__BB0_35;
	add.f32 	%f289, %f27, %f27;
	mov.b32 	%r57, %f289;
	and.b32  	%r58, %r57, 2147483647;
	mov.b32 	%f418, %r58;
	bra.uni 	$L__BB0_35;
$L__BB0_34:
	fma.rn.f32 	%f418, %f27, 0f40F92F1B, 0f3E0D3DCB;
$L__BB0_35:
	setp.ltu.f32 	%p48, %f25, 0f3C1118C2;
	@%p48 bra 	$L__BB0_41;
	abs.f32 	%f34, %f25;
	setp.eq.f32 	%p49, %f25, 0f3F800000;
	mov.f32 	%f419, 0f3F800000;
	@%p49 bra 	$L__BB0_42;
	setp.num.f32 	%p50, %f34, %f34;
	@%p50 bra 	$L__BB0_39;
	mov.f32 	%f347, 0f3EAAAAAB;
	add.rn.f32 	%f419, %f25, %f347;
	bra.uni 	$L__BB0_42;
$L__BB0_39:
	setp.lt.f32 	%p51, %f34, 0f00800000;
	mul.f32 	%f292, %f34, 0f4B800000;
	selp.f32 	%f293, %f292, %f34, %p51;
	mov.b32 	%r59, %f293;
	add.s32 	%r60, %r59, -1060439283;
	and.b32  	%r61, %r60, -8388608;
	sub.s32 	%r62, %r59, %r61;
	mov.b32 	%f294, %r62;
	cvt.rn.f32.s32 	%f295, %r61;
	selp.f32 	%f296, 0fC1C00000, 0f00000000, %p51;
	fma.rn.f32 	%f297, %f295, 0f34000000, %f296;
	add.f32 	%f298, %f294, 0fBF800000;
	add.f32 	%f299, %f294, 0f3F800000;
	rcp.approx.ftz.f32 	%f300, %f299;
	add.f32 	%f301, %f298, %f298;
	mul.f32 	%f302, %f301, %f300;
	mul.f32 	%f303, %f302, %f302;
	neg.f32 	%f304, %f302;
	sub.f32 	%f305, %f298, %f302;
	add.f32 	%f306, %f305, %f305;
	fma.rn.f32 	%f307, %f304, %f298, %f306;
	mul.rn.f32 	%f308, %f300, %f307;
	fma.rn.f32 	%f309, %f303, 0f3A2C32E4, 0f3B52E7DB;
	fma.rn.f32 	%f310, %f309, %f303, 0f3C93BB73;
	fma.rn.f32 	%f311, %f310, %f303, 0f3DF6384F;
	mul.rn.f32 	%f312, %f311, %f303;
	fma.rn.f32 	%f313, %f302, 0f3FB8AA3B, %f297;
	mul.f32 	%f314, %f312, 0f40400000;
	sub.f32 	%f315, %f297, %f313;
	fma.rn.f32 	%f316, %f302, 0f3FB8AA3B, %f315;
	fma.rn.f32 	%f317, %f308, 0f3FB8AA3B, %f316;
	fma.rn.f32 	%f318, %f302, 0f32A55E34, %f317;
	fma.rn.f32 	%f319, %f314, %f308, %f318;
	fma.rn.f32 	%f320, %f312, %f302, %f319;
	add.rn.f32 	%f321, %f313, %f320;
	mov.f32 	%f322, 0f3EAAAAAB;
	mul.rn.f32 	%f323, %f321, %f322;
	cvt.rni.f32.f32 	%f324, %f323;
	sub.f32 	%f325, %f323, %f324;
	neg.f32 	%f326, %f323;
	fma.rn.f32 	%f327, %f321, 0f3EAAAAAB, %f326;
	neg.f32 	%f328, %f313;
	add.rn.f32 	%f329, %f321, %f328;
	neg.f32 	%f330, %f329;
	add.rn.f32 	%f331, %f320, %f330;
	fma.rn.f32 	%f332, %f331, 0f3EAAAAAB, %f327;
	add.f32 	%f333, %f325, %f332;
	setp.gt.f32 	%p52, %f324, 0f00000000;
	selp.b32 	%r63, 0, -2097152000, %p52;
	setp.neu.f32 	%p53, %f34, 0f7F800000;
	setp.lt.f32 	%p54, %f323, 0f00000000;
	selp.f32 	%f334, 0f00000000, 0f7F800000, %p54;
	abs.f32 	%f335, %f323;
	setp.gt.f32 	%p55, %f335, 0f43180000;
	cvt.rzi.s32.f32 	%r64, %f324;
	shl.b32 	%r65, %r64, 23;
	sub.s32 	%r66, %r65, %r63;
	mov.b32 	%f336, %r66;
	add.s32 	%r67, %r63, 2130706432;
	mov.b32 	%f337, %r67;
	fma.rn.f32 	%f338, %f333, 0f391FCB8E, 0f3AAF85ED;
	fma.rn.f32 	%f339, %f338, %f333, 0f3C1D9856;
	fma.rn.f32 	%f340, %f339, %f333, 0f3D6357BB;
	fma.rn.f32 	%f341, %f340, %f333, 0f3E75FDEC;
	fma.rn.f32 	%f342, %f341, %f333, 0f3F317218;
	fma.rn.f32 	%f343, %f342, %f333, 0f3F800000;
	mul.f32 	%f344, %f343, %f337;
	mul.f32 	%f345, %f344, %f336;
	selp.f32 	%f419, %f334, %f345, %p55;
	@%p53 bra 	$L__BB0_42;
	add.f32 	%f346, %f25, %f25;
	mov.b32 	%r68, %f346;
	and.b32  	%r69, %r68, 2147483647;
	mov.b32 	%f419, %r69;
	bra.uni 	$L__BB0_42;
$L__BB0_41:
	fma.rn.f32 	%f419, %f25, 0f40F92F1B, 0f3E0D3DCB;
$L__BB0_42:
	div.rn.f32 	%f40, %f26, 0f3F8B5C4B;
	setp.ltu.f32 	%p56, %f40, 0f3C1118C2;
	@%p56 bra 	$L__BB0_48;
	abs.f32 	%f41, %f40;
	setp.eq.f32 	%p57, %f40, 0f3F800000;
	mov.f32 	%f420, 0f3F800000;
	@%p57 bra 	$L__BB0_49;
	setp.num.f32 	%p58, %f41, %f41;
	@%p58 bra 	$L__BB0_46;
	mov.f32 	%f404, 0f3EAAAAAB;
	add.rn.f32 	%f420, %f40, %f404;
	bra.uni 	$L__BB0_49;
$L__BB0_46:
	setp.lt.f32 	%p59, %f41, 0f00800000;
	mul.f32 	%f349, %f41, 0f4B800000;
	selp.f32 	%f350, %f349, %f41, %p59;
	mov.b32 	%r70, %f350;
	add.s32 	%r71, %r70, -1060439283;
	and.b32  	%r72, %r71, -8388608;
	sub.s32 	%r73, %r70, %r72;
	mov.b32 	%f351, %r73;
	cvt.rn.f32.s32 	%f352, %r72;
	selp.f32 	%f353, 0fC1C00000, 0f00000000, %p59;
	fma.rn.f32 	%f354, %f352, 0f34000000, %f353;
	add.f32 	%f355, %f351, 0fBF800000;
	add.f32 	%f356, %f351, 0f3F800000;
	rcp.approx.ftz.f32 	%f357, %f356;
	add.f32 	%f358, %f355, %f355;
	mul.f32 	%f359, %f358, %f357;
	mul.f32 	%f360, %f359, %f359;
	neg.f32 	%f361, %f359;
	sub.f32 	%f362, %f355, %f359;
	add.f32 	%f363, %f362, %f362;
	fma.rn.f32 	%f364, %f361, %f355, %f363;
	mul.rn.f32 	%f365, %f357, %f364;
	fma.rn.f32 	%f366, %f360, 0f3A2C32E4, 0f3B52E7DB;
	fma.rn.f32 	%f367, %f366, %f360, 0f3C93BB73;
	fma.rn.f32 	%f368, %f367, %f360, 0f3DF6384F;
	mul.rn.f32 	%f369, %f368, %f360;
	fma.rn.f32 	%f370, %f359, 0f3FB8AA3B, %f354;
	mul.f32 	%f371, %f369, 0f40400000;
	sub.f32 	%f372, %f354, %f370;
	fma.rn.f32 	%f373, %f359, 0f3FB8AA3B, %f372;
	fma.rn.f32 	%f374, %f365, 0f3FB8AA3B, %f373;
	fma.rn.f32 	%f375, %f359, 0f32A55E34, %f374;
	fma.rn.f32 	%f376, %f371, %f365, %f375;
	fma.rn.f32 	%f377, %f369, %f359, %f376;
	add.rn.f32 	%f378, %f370, %f377;
	mov.f32 	%f379, 0f3EAAAAAB;
	mul.rn.f32 	%f380, %f378, %f379;
	cvt.rni.f32.f32 	%f381, %f380;
	sub.f32 	%f382, %f380, %f381;
	neg.f32 	%f383, %f380;
	fma.rn.f32 	%f384, %f378, 0f3EAAAAAB, %f383;
	neg.f32 	%f385, %f370;
	add.rn.f32 	%f386, %f378, %f385;
	neg.f32 	%f387, %f386;
	add.rn.f32 	%f388, %f377, %f387;
	fma.rn.f32 	%f389, %f388, 0f3EAAAAAB, %f384;
	add.f32 	%f390, %f382, %f389;
	setp.gt.f32 	%p60, %f381, 0f00000000;
	selp.b32 	%r74, 0, -2097152000, %p60;
	setp.neu.f32 	%p61, %f41, 0f7F800000;
	setp.lt.f32 	%p62, %f380, 0f00000000;
	selp.f32 	%f391, 0f00000000, 0f7F800000, %p62;
	abs.f32 	%f392, %f380;
	setp.gt.f32 	%p63, %f392, 0f43180000;
	cvt.rzi.s32.f32 	%r75, %f381;
	shl.b32 	%r76, %r75, 23;
	sub.s32 	%r77, %r76, %r74;
	mov.b32 	%f393, %r77;
	add.s32 	%r78, %r74, 2130706432;
	mov.b32 	%f394, %r78;
	fma.rn.f32 	%f395, %f390, 0f391FCB8E, 0f3AAF85ED;
	fma.rn.f32 	%f396, %f395, %f390, 0f3C1D9856;
	fma.rn.f32 	%f397, %f396, %f390, 0f3D6357BB;
	fma.rn.f32 	%f398, %f397, %f390, 0f3E75FDEC;
	fma.rn.f32 	%f399, %f398, %f390, 0f3F317218;
	fma.rn.f32 	%f400, %f399, %f390, 0f3F800000;
	mul.f32 	%f401, %f400, %f394;
	mul.f32 	%f402, %f401, %f393;
	selp.f32 	%f420, %f391, %f402, %p63;
	@%p61 bra 	$L__BB0_49;
	add.f32 	%f403, %f40, %f40;
	mov.b32 	%r79, %f403;
	and.b32  	%r80, %r79, 2147483647;
	mov.b32 	%f420, %r80;
	bra.uni 	$L__BB0_49;
$L__BB0_48:
	fma.rn.f32 	%f420, %f40, 0f40F92F1B, 0f3E0D3DCB;
$L__BB0_49:
	fma.rn.f32 	%f405, %f419, 0f42E80000, 0fC1800000;
	sub.f32 	%f406, %f418, %f419;
	mul.f32 	%f407, %f406, 0f43FA0000;
	sub.f32 	%f408, %f419, %f420;
	mul.f32 	%f409, %f408, 0f43480000;
	div.rn.f32 	%f410, %f405, 0f42C80000;
	cvta.to.global.u64 	%rd6, %rd3;
	add.s64 	%rd8, %rd6, %rd5;
	st.global.f32 	[%rd8], %f410;
	div.rn.f32 	%f411, %f407, 0f43480000;
	add.f32 	%f412, %f411, 0f3F000000;
	st.global.f32 	[%rd8+4], %f412;
	div.rn.f32 	%f413, %f409, 0f43480000;
	add.f32 	%f414, %f413, 0f3F000000;
	st.global.f32 	[%rd8+8], %f414;
$L__BB0_50:
	ret;

}
	// .globl	_Z15d_lab_to_rec709Pfii
.visible .entry _Z15d_lab_to_rec709Pfii(
	.param .u64 .ptr .align 1 _Z15d_lab_to_rec709Pfii_param_0,
	.param .u32 _Z15d_lab_to_rec709Pfii_param_1,
	.param .u32 _Z15d_lab_to_rec709Pfii_param_2
)
{
	.reg .pred 	%p<34>;
	.reg .b32 	%r<48>;
	.reg .b32 	%f<247>;
	.reg .b64 	%rd<5>;

	ld.param.u64 	%rd2, [_Z15d_lab_to_rec709Pfii_param_0];
	ld.param.u32 	%r3, [_Z15d_lab_to_rec709Pfii_param_1];
	ld.param.u32 	%r4, [_Z15d_lab_to_rec709Pfii_param_2];
	mov.u32 	%r6, %ctaid.x;
	mov.u32 	%r7, %ntid.x;
	mov.u32 	%r8, %tid.x;
	mad.lo.s32 	%r1, %r6, %r7, %r8;
	mov.u32 	%r9, %ctaid.y;
	mov.u32 	%r10, %ntid.y;
	mov.u32 	%r11, %tid.y;
	mad.lo.s32 	%r12, %r9, %r10, %r11;
	setp.ge.s32 	%p1, %r1, %r3;
	setp.ge.s32 	%p2, %r12, %r4;
	or.pred  	%p3, %p1, %p2;
	@%p3 bra 	$L__BB1_35;
	cvta.to.global.u64 	%rd3, %rd2;
	mad.lo.s32 	%r13, %r3, %r12, %r1;
	shl.b32 	%r14, %r13, 2;
	mul.wide.s32 	%rd4, %r14, 4;
	add.s64 	%rd1, %rd3, %rd4;
	ld.global.f32 	%f42, [%rd1];
	ld.global.f32 	%f43, [%rd1+4];
	add.f32 	%f1, %f43, 0fBF000000;
	ld.global.f32 	%f44, [%rd1+8];
	add.f32 	%f2, %f44, 0fBF000000;
	fma.rn.f32 	%f45, %f42, 0f42C80000, 0f41800000;
	div.rn.f32 	%f3, %f45, 0f42E80000;
	setp.ltu.f32 	%p4, %f3, 0f3E53DBC2;
	@%p4 bra 	$L__BB1_3;
	mul.f32 	%f46, %f3, %f3;
	mul.f32 	%f238, %f3, %f46;
	bra.uni 	$L__BB1_4;
$L__BB1_3:
	add.f32 	%f47, %f3, 0fBE0D3DCB;
	div.rn.f32 	%f238, %f47, 0f40F92F1B;
$L__BB1_4:
	mul.f32 	%f48, %f1, 0f43480000;
	div.rn.f32 	%f49, %f48, 0f43FA0000;
	add.f32 	%f7, %f3, %f49;
	setp.ltu.f32 	%p5, %f7, 0f3E53DBC2;
	@%p5 bra 	$L__BB1_6;
	mul.f32 	%f50, %f7, %f7;
	mul.f32 	%f239, %f7, %f50;
	bra.uni 	$L__BB1_7;
$L__BB1_6:
	add.f32 	%f51, %f7, 0fBE0D3DCB;
	div.rn.f32 	%f239, %f51, 0f40F92F1B;
$L__BB1_7:
	mul.f32 	%f52, %f2, 0f43480000;
	div.rn.f32 	%f53, %f52, 0f43480000;
	sub.f32 	%f11, %f3, %f53;
	setp.ltu.f32 	%p6, %f11, 0f3E53DBC2;
	@%p6 bra 	$L__BB1_9;
	mul.f32 	%f54, %f11, %f11;
	mul.f32 	%f240, %f11, %f54;
	bra.uni 	$L__BB1_10;
$L__BB1_9:
	add.f32 	%f55, %f11, 0fBE0D3DCB;
	div.rn.f32 	%f240, %f55, 0f40F92F1B;
$L__BB1_10:
	mul.f32 	%f56, %f239, 0f3F735116;
	mul.f32 	%f57, %f240, 0f3F8B5C4B;
	mul.f32 	%f58, %f238, 0fBFC4C0F4;
	fma.rn.f32 	%f59, %f56, 0f404F639A, %f58;
	fma.rn.f32 	%f15, %f57, 0fBEFF3F82, %f59;
	mul.f32 	%f60, %f56, 0fBF7821D1;
	fma.rn.f32 	%f61, %f238, 0f3FF0211F, %f60;
	fma.rn.f32 	%f16, %f57, 0f3D2A36A0, %f61;
	mul.f32 	%f62, %f238, 0fBE50EC2A;
	fma.rn.f32 	%f63, %f56, 0f3D63EA55, %f62;
	fma.rn.f32 	%f17, %f57, 0f3F875328, %f63;
	setp.geu.f32 	%p7, %f15, 0f3C944674;
	@%p7 bra 	$L__BB1_12;
	setp.lt.f32 	%p15, %f15, 0f00000000;
	mul.f32 	%f121, %f15, 0f40900000;
	selp.f32 	%f242, 0f00000000, %f121, %p15;
	bra.uni 	$L__BB1_18;
$L__BB1_12:
	abs.f32 	%f19, %f15;
	setp.eq.f32 	%p8, %f15, 0f3F800000;
	mov.f32 	%f241, 0f3F800000;
	@%p8 bra 	$L__BB1_17;
	setp.num.f32 	%p9, %f19, %f19;
	@%p9 bra 	$L__BB1_15;
	mov.f32 	%f120, 0f3EE66666;
	add.rn.f32 	%f241, %f15, %f120;
	bra.uni 	$L__BB1_17;
$L__BB1_15:
	setp.lt.f32 	%p10, %f19, 0f00800000;
	mul.f32 	%f65, %f19, 0f4B800000;
	selp.f32 	%f66, %f65, %f19, %p10;
	mov.b32 	%r15, %f66;
	add.s32 	%r16, %r15, -1060439283;
	and.b32  	%r17, %r16, -8388608;
	sub.s32 	%r18, %r15, %r17;
	mov.b32 	%f67, %r18;
	cvt.rn.f32.s32 	%f68, %r17;
	selp.f32 	%f69, 0fC1C00000, 0f00000000, %p10;
	fma.rn.f32 	%f70, %f68, 0f34000000, %f69;
	add.f32 	%f71, %f67, 0fBF800000;
	add.f32 	%f72, %f67, 0f3F800000;
	rcp.approx.ftz.f32 	%f73, %f72;
	add.f32 	%f74, %f71, %f71;
	mul.f32 	%f75, %f74, %f73;
	mul.f32 	%f76, %f75, %f75;
	neg.f32 	%f77, %f75;
	sub.f32 	%f78, %f71, %f75;
	add.f32 	%f79, %f78, %f78;
	fma.rn.f32 	%f80, %f77, %f71, %f79;
	mul.rn.f32 	%f81, %f73, %f80;
	fma.rn.f32 	%f82, %f76, 0f3A2C32E4, 0f3B52E7DB;
	fma.rn.f32 	%f83, %f82, %f76, 0f3C93BB73;
	fma.rn.f32 	%f84, %f83, %f76, 0f3DF6384F;
	mul.rn.f32 	%f85, %f84, %f76;
	fma.rn.f32 	%f86, %f75, 0f3FB8AA3B, %f70;
	mul.f32 	%f87, %f85, 0f40400000;
	sub.f32 	%f88, %f70, %f86;
	fma.rn.f32 	%f89, %f75, 0f3FB8AA3B, %f88;
	fma.rn.f32 	%f90, %f81, 0f3FB8AA3B, %f89;
	fma.rn.f32 	%f91, %f75, 0f32A55E34, %f90;
	fma.rn.f32 	%f92, %f87, %f81, %f91;
	fma.rn.f32 	%f93, %f85, %f75, %f92;
	add.rn.f32 	%f94, %f86, %f93;
	mov.f32 	%f95, 0f3EE66666;
	mul.rn.f32 	%f96, %f94, %f95;
	cvt.rni.f32.f32 	%f97, %f96;
	sub.f32 	%f98, %f96, %f97;
	neg.f32 	%f99, %f96;
	fma.rn.f32 	%f100, %f94, 0f3EE66666, %f99;
	neg.f32 	%f101, %f86;
	add.rn.f32 	%f102, %f94, %f101;
	neg.f32 	%f103, %f102;
	add.rn.f32 	%f104, %f93, %f103;
	fma.rn.f32 	%f105, %f104, 0f3EE66666, %f100;
	add.f32 	%f106, %f98, %f105;
	setp.gt.f32 	%p11, %f97, 0f00000000;
	selp.b32 	%r19, 0, -2097152000, %p11;
	setp.neu.f32 	%p12, %f19, 0f7F800000;
	setp.lt.f32 	%p13, %f96, 0f00000000;
	selp.f32 	%f107, 0f00000000, 0f7F800000, %p13;
	abs.f32 	%f108, %f96;
	setp.gt.f32 	%p14, %f108, 0f43180000;
	cvt.rzi.s32.f32 	%r20, %f97;
	shl.b32 	%r21, %r20, 23;
	sub.s32 	%r22, %r21, %r19;
	mov.b32 	%f109, %r22;
	add.s32 	%r23, %r19, 2130706432;
	mov.b32 	%f110, %r23;
	fma.rn.f32 	%f111, %f106, 0f391FCB8E, 0f3AAF85ED;
	fma.rn.f32 	%f112, %f111, %f106, 0f3C1D9856;
	fma.rn.f32 	%f113, %f112, %f106, 0f3D6357BB;
	fma.rn.f32 	%f114, %f113, %f106, 0f3E75FDEC;
	fma.rn.f32 	%f115, %f114, %f106, 0f3F317218;
	fma.rn.f32 	%f116, %f115, %f106, 0f3F800000;
	mul.f32 	%f117, %f116, %f110;
	mul.f32 	%f118, %f117, %f109;
	selp.f32 	%f241, %f107, %f118, %p14;
	@%p12 bra 	$L__BB1_17;
	add.f32 	%f119, %f15, %f15;
	mov.b32 	%r24, %f119;
	and.b32  	%r25, %r24, 2147483647;
	mov.b32 	%f241, %r25;
$L__BB1_17:
	fma.rn.f32 	%f242, %f241, 0f3F8CB5DD, 0fBDCB5DD0;
$L__BB1_18:
	setp.geu.f32 	%p16, %f16, 0f3C944674;
	@%p16 bra 	$L__BB1_20;
	setp.lt.f32 	%p24, %f16, 0f00000000;
	mul.f32 	%f179, %f16, 0f40900000;
	selp.f32 	%f244, 0f00000000, %f179, %p24;
	bra.uni 	$L__BB1_26;
$L__BB1_20:
	abs.f32 	%f27, %f16;
	setp.eq.f32 	%p17, %f16, 0f3F800000;
	mov.f32 	%f243, 0f3F800000;
	@%p17 bra 	$L__BB1_25;
	setp.num.f32 	%p18, %f27, %f27;
	@%p18 bra 	$L__BB1_23;
	mov.f32 	%f178, 0f3EE66666;
	add.rn.f32 	%f243, %f16, %f178;
	bra.uni 	$L__BB1_25;
$L__BB1_23:
	setp.lt.f32 	%p19, %f27, 0f00800000;
	mul.f32 	%f123, %f27, 0f4B800000;
	selp.f32 	%f124, %f123, %f27, %p19;
	mov.b32 	%r26, %f124;
	add.s32 	%r27, %r26, -1060439283;
	and.b32  	%r28, %r27, -8388608;
	sub.s32 	%r29, %r26, %r28;
	mov.b32 	%f125, %r29;
	cvt.rn.f32.s32 	%f126, %r28;
	selp.f32 	%f127, 0fC1C00000, 0f00000000, %p19;
	fma.rn.f32 	%f128, %f126, 0f34000000, %f127;
	add.f32 	%f129, %f125, 0fBF800000;
	add.f32 	%f130, %f125, 0f3F800000;
	rcp.approx.ftz.f32 	%f131, %f130;
	add.f32 	%f132, %f129, %f129;
	mul.f32 	%f133, %f132, %f131;
	mul.f32 	%f134, %f133, %f133;
	neg.f32 	%f135, %f133;
	sub.f32 	%f136, %f129, %f133;
	add.f32 	%f137, %f136, %f136;
	fma.rn.f32 	%f138, %f135, %f129, %f137;
	mul.rn.f32 	%f139, %f131, %f138;
	fma.rn.f32 	%f140, %f134, 0f3A2C32E4, 0f3B52E7DB;
	fma.rn.f32 	%f141, %f140, %f134, 0f3C93BB73;
	fma.rn.f32 	%f142, %f141, %f134, 0f3DF6384F;
	mul.rn.f32 	%f143, %f142, %f134;
	fma.rn.f32 	%f144, %f133, 0f3FB8AA3B, %f128;
	mul.f32 	%f145, %f143, 0f40400000;
	sub.f32 	%f146, %f128, %f144;
	fma.rn.f32 	%f147, %f133, 0f3FB8AA3B, %f146;
	fma.rn.f32 	%f148, %f139, 0f3FB8AA3B, %f147;
	fma.rn.f32 	%f149, %f133, 0f32A55E34, %f148;
	fma.rn.f32 	%f150, %f145, %f139, %f149;
	fma.rn.f32 	%f151, %f143, %f133, %f150;
	add.rn.f32 	%f152, %f144, %f151;
	mov.f32 	%f153, 0f3EE66666;
	mul.rn.f32 	%f154, %f152, %f153;
	cvt.rni.f32.f32 	%f155, %f154;
	sub.f32 	%f156, %f154, %f155;
	neg.f32 	%f157, %f154;
	fma.rn.f32 	%f158, %f152, 0f3EE66666, %f157;
	neg.f32 	%f159, %f144;
	add.rn.f32 	%f160, %f152, %f159;
	neg.f32 	%f161, %f160;
	add.rn.f32 	%f162, %f151, %f161;
	fma.rn.f32 	%f163, %f162, 0f3EE66666, %f158;
	add.f32 	%f164, %f156, %f163;
	setp.gt.f32 	%p20, %f155, 0f00000000;
	selp.b32 	%r30, 0, -2097152000, %p20;
	setp.neu.f32 	%p21, %f27, 0f7F800000;
	setp.lt.f32 	%p22, %f154, 0f00000000;
	selp.f32 	%f165, 0f00000000, 0f7F800000, %p22;
	abs.f32 	%f166, %f154;
	setp.gt.f32 	%p23, %f166, 0f43180000;
	cvt.rzi.s32.f32 	%r31, %f155;
	shl.b32 	%r32, %r31, 23;
	sub.s32 	%r33, %r32, %r30;
	mov.b32 	%f167, %r33;
	add.s32 	%r34, %r30, 2130706432;
	mov.b32 	%f168, %r34;
	fma.rn.f32 	%f169, %f164, 0f391FCB8E, 0f3AAF85ED;
	fma.rn.f32 	%f170, %f169, %f164, 0f3C1D9856;
	fma.rn.f32 	%f171, %f170, %f164, 0f3D6357BB;
	fma.rn.f32 	%f172, %f171, %f164, 0f3E75FDEC;
	fma.rn.f32 	%f173, %f172, %f164, 0f3F317218;
	fma.rn.f32 	%f174, %f173, %f164, 0f3F800000;
	mul.f32 	%f175, %f174, %f168;
	mul.f32 	%f176, %f175, %f167;
	selp.f32 	%f243, %f165, %f176, %p23;
	@%p21 bra 	$L__BB1_25;
	add.f32 	%f177, %f16, %f16;
	mov.b32 	%r35, %f177;
	and.b32  	%r36, %r35, 2147483647;
	mov.b32 	%f243, %r36;
$L__BB1_25:
	fma.rn.f32 	%f244, %f243, 0f3F8CB5DD, 0fBDCB5DD0;
$L__BB1_26:
	setp.geu.f32 	%p25, %f17, 0f3C944674;
	@%p25 bra 	$L__BB1_28;
	setp.lt.f32 	%p33, %f17, 0f00000000;
	mul.f32 	%f237, %f17, 0f40900000;
	selp.f32 	%f246, 0f00000000, %f237, %p33;
	bra.uni 	$L__BB1_34;
$L__BB1_28:
	abs.f32 	%f35, %f17;
	setp.eq.f32 	%p26, %f17, 0f3F800000;
	mov.f32 	%f245, 0f3F800000;
	@%p26 bra 	$L__BB1_33;
	setp.num.f32 	%p27, %f35, %f35;
	@%p27 bra 	$L__BB1_31;
	mov.f32 	%f236, 0f3EE66666;
	add.rn.f32 	%f245, %f17, %f236;
	bra.uni 	$L__BB1_33;
$L__BB1_31:
	setp.lt.f32 	%p28, %f35, 0f00800000;
	mul.f32 	%f181, %f35, 0f4B800000;
	selp.f32 	%f182, %f181, %f35, %p28;
	mov.b32 	%r37, %f182;
	add.s32 	%r38, %r37, -1060439283;
	and.b32  	%r39, %r38, -8388608;
	sub.s32 	%r40, %r37, %r39;
	mov.b32 	%f183, %r40;
	cvt.rn.f32.s32 	%f184, %r39;
	selp.f32 	%f185, 0fC1C00000, 0f00000000, %p28;
	fma.rn.f32 	%f186, %f184, 0f34000000, %f185;
	add.f32 	%f187, %f183, 0fBF800000;
	add.f32 	%f188, %f183, 0f3F800000;
	rcp.approx.ftz.f32 	%f189, %f188;
	add.f32 	%f190, %f187, %f187;
	mul.f32 	%f191, %f190, %f189;
	mul.f32 	%f192, %f191, %f191;
	neg.f32 	%f193, %f191;
	sub.f32 	%f194, %f187, %f191;
	add.f32 	%f195, %f194, %f194;
	fma.rn.f32 	%f196, %f193, %f187, %f195;
	mul.rn.f32 	%f197, %f189, %f196;
	fma.rn.f32 	%f198, %f192, 0f3A2C32E4, 0f3B52E7DB;
	fma.rn.f32 	%f199, %f198, %f192, 0f3C93BB73;
	fma.rn.f32 	%f200, %f199, %f192, 0f3DF6384F;
	mul.rn.f32 	%f201, %f200, %f192;
	fma.rn.f32 	%f202, %f191, 0f3FB8AA3B, %f186;
	mul.f32 	%f203, %f201, 0f40400000;
	sub.f32 	%f204, %f186, %f202;
	fma.rn.f32 	%f205, %f191, 0f3FB8AA3B, %f204;
	fma.rn.f32 	%f206, %f197, 0f3FB8AA3B, %f205;
	fma.rn.f32 	%f207, %f191, 0f32A55E34, %f206;
	fma.rn.f32 	%f208, %f203, %f197, %f207;
	fma.rn.f32 	%f209, %f201, %f191, %f208;
	add.rn.f32 	%f210, %f202, %f209;
	mov.f32 	%f211, 0f3EE66666;
	mul.rn.f32 	%f212, %f210, %f211;
	cvt.rni.f32.f32 	%f213, %f212;
	sub.f32 	%f214, %f212, %f213;
	neg.f32 	%f215, %f212;
	fma.rn.f32 	%f216, %f210, 0f3EE66666, %f215;
	neg.f32 	%f217, %f202;
	add.rn.f32 	%f218, %f210, %f217;
	neg.f32 	%f219, %f218;
	add.rn.f32 	%f220, %f209, %f219;
	fma.rn.f32 	%f221, %f220, 0f3EE66666, %f216;
	add.f32 	%f222, %f214, %f221;
	setp.gt.f32 	%p29, %f213, 0f00000000;
	selp.b32 	%r41, 0, -2097152000, %p29;
	setp.neu.f32 	%p30, %f35, 0f7F800000;
	setp.lt.f32 	%p31, %f212, 0f00000000;
	selp.f32 	%f223, 0f00000000, 0f7F800000, %p31;
	abs.f32 	%f224, %f212;
	setp.gt.f32 	%p32, %f224, 0f43180000;
	cvt.rzi.s32.f32 	%r42, %f213;
	shl.b32 	%r43, %r42, 23;
	sub.s32 	%r44, %r43, %r41;
	mov.b32 	%f225, %r44;
	add.s32 	%r45, %r41, 2130706432;
	mov.b32 	%f226, %r45;
	fma.rn.f32 	%f227, %f222, 0f391FCB8E, 0f3AAF85ED;
	fma.rn.f32 	%f228, %f227, %f222, 0f3C1D9856;
	fma.rn.f32 	%f229, %f228, %f222, 0f3D6357BB;
	fma.rn.f32 	%f230, %f229, %f222, 0f3E75FDEC;
	fma.rn.f32 	%f231, %f230, %f222, 0f3F317218;
	fma.rn.f32 	%f232, %f231, %f222, 0f3F800000;
	mul.f32 	%f233, %f232, %f226;
	mul.f32 	%f234, %f233, %f225;
	selp.f32 	%f245, %f223, %f234, %p32;
	@%p30 bra 	$L__BB1_33;
	add.f32 	%f235, %f17, %f17;
	mov.b32 	%r46, %f235;
	and.b32  	%r47, %r46, 2147483647;
	mov.b32 	%f245, %r47;
$L__BB1_33:
	fma.rn.f32 	%f246, %f245, 0f3F8CB5DD, 0fBDCB5DD0;
$L__BB1_34:
	st.global.f32 	[%rd1], %f242;
	st.global.f32 	[%rd1+4], %f244;
	st.global.f32 	[%rd1+8], %f246;
$L__BB1_35:
	ret;

}
	// .globl	_Z11d_transposePfS_ii
.visible .entry _Z11d_transposePfS_ii(
	.param .u64 .ptr .align 1 _Z11d_transposePfS_ii_param_0,
	.param .u64 .ptr .align 1 _Z11d_transposePfS_ii_param_1,
	.param .u32 _Z11d_transposePfS_ii_param_2,
	.param .u32 _Z11d_transposePfS_ii_param_3
)
{
	.reg .pred 	%p<7>;
	.reg .b32 	%r<26>;
	.reg .b32 	%f<3>;
	.reg .b64 	%rd<9>;
	// demoted variable
	.shared .align 4 .b8 _ZZ11d_transposePfS_iiE5block[4224];
	ld.param.u64 	%rd1, [_Z11d_transposePfS_ii_param_0];
	ld.param.u64 	%rd2, [_Z11d_transposePfS_ii_param_1];
	ld.param.u32 	%r9, [_Z11d_transposePfS_ii_param_2];
	ld.param.u32 	%r11, [_Z11d_transposePfS_ii_param_3];
	mov.u32 	%r12, %ctaid.x;
	shl.b32 	%r1, %r12, 5;
	mov.u32 	%r2, %tid.x;
	add.s32 	%r3, %r1, %r2;
	mov.u32 	%r13, %ctaid.y;
	shl.b32 	%r4, %r13, 5;
	mov.u32 	%r5, %tid.y;
	add.s32 	%r14, %r4, %r5;
	setp.ge.u32 	%p1, %r3, %r9;
	setp.ge.u32 	%p2, %r14, %r11;
	or.pred  	%p3, %p1, %p2;
	@%p3 bra 	$L__BB2_2;
	cvta.to.global.u64 	%rd3, %rd1;
	mad.lo.s32 	%r15, %r9, %r14, %r3;
	mul.wide.u32 	%rd4, %r15, 4;
	add.s64 	%rd5, %rd3, %rd4;
	ld.global.f32 	%f1, [%rd5];
	mov.u32 	%r16, _ZZ11d_transposePfS_iiE5block;
	mad.lo.s32 	%r17, %r5, 132, %r16;
	shl.b32 	%r18, %r2, 2;
	add.s32 	%r19, %r17, %r18;
	st.shared.f32 	[%r19], %f1;
$L__BB2_2:
	bar.sync 	0;
	add.s32 	%r7, %r4, %r2;
	add.s32 	%r8, %r1, %r5;
	setp.ge.u32 	%p4, %r7, %r11;
	setp.ge.u32 	%p5, %r8, %r9;
	or.pred  	%p6, %p5, %p4;
	@%p6 bra 	$L__BB2_4;
	mad.lo.s32 	%r20, %r11, %r8, %r7;
	shl.b32 	%r21, %r20, 2;
	mov.u32 	%r22, _ZZ11d_transposePfS_iiE5block;
	mad.lo.s32 	%r23, %r2, 132, %r22;
	shl.b32 	%r24, %r5, 2;
	add.s32 	%r25, %r23, %r24;
	ld.shared.f32 	%f2, [%r25];
	cvta.to.global.u64 	%rd6, %rd2;
	mul.wide.u32 	%rd7, %r21, 4;
	add.s64 	%rd8, %rd6, %rd7;
	st.global.f32 	[%rd8], %f2;
$L__BB2_4:
	ret;

}
	// .globl	_Z19d_recursiveGaussianPfS_iif
.visible .entry _Z19d_recursiveGaussianPfS_iif(
	.param .u64 .ptr .align 1 _Z19d_recursiveGaussianPfS_iif_param_0,
	.param .u64 .ptr .align 1 _Z19d_recursiveGaussianPfS_iif_param_1,
	.param .u32 _Z19d_recursiveGaussianPfS_iif_param_2,
	.param .u32 _Z19d_recursiveGaussianPfS_iif_param_3,
	.param .f32 _Z19d_recursiveGaussianPfS_iif_param_4
)
{
	.reg .pred 	%p<21>;
	.reg .b32 	%r<32>;
	.reg .b32 	%f<349>;
	.reg .b64 	%rd<141>;

	ld.param.u64 	%rd51, [_Z19d_recursiveGaussianPfS_iif_param_0];
	ld.param.u64 	%rd52, [_Z19d_recursiveGaussianPfS_iif_param_1];
	ld.param.u32 	%r15, [_Z19d_recursiveGaussianPfS_iif_param_2];
	ld.param.u32 	%r16, [_Z19d_recursiveGaussianPfS_iif_param_3];
	ld.param.f32 	%f62, [_Z19d_recursiveGaussianPfS_iif_param_4];
	mov.u32 	%r17, %ctaid.x;
	mov.u32 	%r18, %ntid.x;
	mov.u32 	%r19, %tid.x;
	mad.lo.s32 	%r1, %r17, %r18, %r19;
	setp.lt.f32 	%p1, %f62, 0f3DCCCCCD;
	selp.f32 	%f63, 0f3DCCCCCD, %f62, %p1;
	mov.f32 	%f64, 0f3FD8F5C3;
	div.rn.f32 	%f65, %f64, %f63;
	fma.rn.f32 	%f66, %f65, 0fBBBB989D, 0f3F000000;
	cvt.sat.f32.f32 	%f67, %f66;
	mov.f32 	%f68, 0f4B400001;
	mov.f32 	%f69, 0f437C0000;
	fma.rm.f32 	%f70, %f67, %f69, %f68;
	add.f32 	%f71, %f70, 0fCB40007F;
	neg.f32 	%f72, %f71;
	fma.rn.f32 	%f73, %f65, 0fBFB8AA3B, %f72;
	fma.rn.f32 	%f74, %f65, 0fB2A57060, %f73;
	mov.b32 	%r20, %f70;
	shl.b32 	%r21, %r20, 23;
	mov.b32 	%f75, %r21;
	ex2.approx.ftz.f32 	%f76, %f74;
	mul.f32 	%f77, %f76, %f75;
	mul.f32 	%f78, %f65, 0fC0000000;
	fma.rn.f32 	%f79, %f78, 0f3BBB989D, 0f3F000000;
	cvt.sat.f32.f32 	%f80, %f79;
	fma.rm.f32 	%f81, %f80, %f69, %f68;
	add.f32 	%f82, %f81, 0fCB40007F;
	neg.f32 	%f83, %f82;
	fma.rn.f32 	%f84, %f78, 0f3FB8AA3B, %f83;
	fma.rn.f32 	%f85, %f78, 0f32A57060, %f84;
	mov.b32 	%r22, %f81;
	shl.b32 	%r23, %r22, 23;
	mov.b32 	%f86, %r23;
	ex2.approx.ftz.f32 	%f87, %f85;
	mul.f32 	%f1, %f87, %f86;
	mul.f32 	%f2, %f77, 0fC0000000;
	mov.f32 	%f88, 0f3F800000;
	sub.f32 	%f89, %f88, %f77;
	mul.f32 	%f90, %f89, %f89;
	add.f32 	%f91, %f65, %f65;
	fma.rn.f32 	%f92, %f91, %f77, 0f3F800000;
	sub.f32 	%f93, %f92, %f1;
	div.rn.f32 	%f3, %f90, %f93;
	add.f32 	%f94, %f65, 0fBF800000;
	mul.f32 	%f95, %f94, %f3;
	mul.f32 	%f4, %f77, %f95;
	add.f32 	%f96, %f65, 0f3F800000;
	mul.f32 	%f97, %f96, %f3;
	mul.f32 	%f5, %f77, %f97;
	neg.f32 	%f98, %f3;
	mul.f32 	%f6, %f1, %f98;
	add.f32 	%f99, %f3, %f4;
	add.f32 	%f100, %f2, 0f3F800000;
	add.f32 	%f101, %f1, %f100;
	div.rn.f32 	%f7, %f99, %f101;
	add.f32 	%f102, %f6, %f5;
	div.rn.f32 	%f8, %f102, %f101;
	setp.ge.u32 	%p2, %r1, %r15;
	@%p2 bra 	$L__BB3_25;
	cvta.to.global.u64 	%rd53, %rd51;
	cvta.to.global.u64 	%rd54, %rd52;
	shl.b32 	%r24, %r1, 2;
	mul.wide.u32 	%rd55, %r24, 4;
	add.s64 	%rd133, %rd53, %rd55;
	mul.wide.u32 	%rd56, %r1, 4;
	add.s64 	%rd132, %rd54, %rd56;
	ld.global.f32 	%f326, [%rd133];
	mul.f32 	%f324, %f7, %f326;
	setp.lt.s32 	%p3, %r16, 1;
	@%p3 bra 	$L__BB3_13;
	shl.b32 	%r2, %r15, 2;
	and.b32  	%r3, %r16, 7;
	setp.lt.u32 	%p4, %r16, 8;
	mov.f32 	%f325, %f324;
	@%p4 bra 	$L__BB3_5;
	mul.wide.s32 	%rd3, %r2, 32;
	mul.wide.s32 	%rd4, %r15, 32;
	and.b32  	%r25, %r16, 2147483640;
	neg.s32 	%r30, %r25;
	mul.wide.s32 	%rd5, %r15, 4;
	mul.wide.s32 	%rd58, %r2, 4;
	mov.u64 	%rd118, %rd132;
	mov.u64 	%rd119, %rd133;
	mov.f32 	%f325, %f324;
$L__BB3_4:
	.pragma "nounroll";
	ld.global.f32 	%f103, [%rd119];
	mul.f32 	%f104, %f3, %f103;
	fma.rn.f32 	%f105, %f4, %f326, %f104;
	mul.f32 	%f106, %f2, %f325;
	sub.f32 	%f107, %f105, %f106;
	mul.f32 	%f108, %f1, %f324;
	sub.f32 	%f109, %f107, %f108;
	st.global.f32 	[%rd118], %f109;
	add.s64 	%rd59, %rd119, %rd58;
	ld.global.f32 	%f110, [%rd59];
	mul.f32 	%f111, %f3, %f110;
	fma.rn.f32 	%f112, %f4, %f103, %f111;
	mul.f32 	%f113, %f2, %f109;
	sub.f32 	%f114, %f112, %f113;
	mul.f32 	%f115, %f1, %f325;
	sub.f32 	%f116, %f114, %f115;
	add.s64 	%rd60, %rd118, %rd5;
	st.global.f32 	[%rd60], %f116;
	add.s64 	%rd61, %rd59, %rd58;
	ld.global.f32 	%f117, [%rd61];
	mul.f32 	%f118, %f3, %f117;
	fma.rn.f32 	%f119, %f4, %f110, %f118;
	mul.f32 	%f120, %f2, %f116;
	sub.f32 	%f121, %f119, %f120;
	mul.f32 	%f122, %f1, %f109;
	sub.f32 	%f123, %f121, %f122;
	add.s64 	%rd62, %rd60, %rd5;
	st.global.f32 	[%rd62], %f123;
	add.s64 	%rd63, %rd61, %rd58;
	ld.global.f32 	%f124, [%rd63];
	mul.f32 	%f125, %f3, %f124;
	fma.rn.f32 	%f126, %f4, %f117, %f125;
	mul.f32 	%f127, %f2, %f123;
	sub.f32 	%f128, %f126, %f127;
	mul.f32 	%f129, %f1, %f116;
	sub.f32 	%f130, %f128, %f129;
	add.s64 	%rd64, %rd62, %rd5;
	st.global.f32 	[%rd64], %f130;
	add.s64 	%rd65, %rd63, %rd58;
	ld.global.f32 	%f131, [%rd65];
	mul.f32 	%f132, %f3, %f131;
	fma.rn.f32 	%f133, %f4, %f124, %f132;
	mul.f32 	%f134, %f2, %f130;
	sub.f32 	%f135, %f133, %f134;
	mul.f32 	%f136, %f1, %f123;
	sub.f32 	%f137, %f135, %f136;
	add.s64 	%rd66, %rd64, %rd5;
	st.global.f32 	[%rd66], %f137;
	add.s64 	%rd67, %rd65, %rd58;
	ld.global.f32 	%f138, [%rd67];
	mul.f32 	%f139, %f3, %f138;
	fma.rn.f32 	%f140, %f4, %f131, %f139;
	mul.f32 	%f141, %f2, %f137;
	sub.f32 	%f142, %f140, %f141;
	mul.f32 	%f143, %f1, %f130;
	sub.f32 	%f144, %f142, %f143;
	add.s64 	%rd68, %rd66, %rd5;
	st.global.f32 	[%rd68], %f144;
	add.s64 	%rd69, %rd67, %rd58;
	ld.global.f32 	%f145, [%rd69];
	mul.f32 	%f146, %f3, %f145;
	fma.rn.f32 	%f147, %f4, %f138, %f146;
	mul.f32 	%f148, %f2, %f144;
	sub.f32 	%f149, %f147, %f148;
	mul.f32 	%f150, %f1, %f137;
	sub.f32 	%f324, %f149, %f150;
	add.s64 	%rd70, %rd68, %rd5;
	st.global.f32 	[%rd70], %f324;
	add.s64 	%rd71, %rd69, %rd58;
	ld.global.f32 	%f326, [%rd71];
	mul.f32 	%f151, %f3, %f326;
	fma.rn.f32 	%f152, %f4, %f145, %f151;
	mul.f32 	%f153, %f2, %f324;
	sub.f32 	%f154, %f152, %f153;
	mul.f32 	%f155, %f1, %f144;
	sub.f32 	%f325, %f154, %f155;
	add.s64 	%rd72, %rd70, %rd5;
	st.global.f32 	[%rd72], %f325;
	add.s64 	%rd133, %rd119, %rd3;
	add.s64 	%rd132, %rd118, %rd4;
	add.s32 	%r30, %r30, 8;
	setp.ne.s32 	%p5, %r30, 0;
	add.s64 	%rd119, %rd71, %rd58;
	add.s64 	%rd118, %rd72, %rd5;
	@%p5 bra 	$L__BB3_4;
$L__BB3_5:
	setp.eq.s32 	%p6, %r3, 0;
	@%p6 bra 	$L__BB3_13;
	and.b32  	%r7, %r16, 3;
	setp.lt.u32 	%p7, %r3, 4;
	@%p7 bra 	$L__BB3_8;
	ld.global.f32 	%f156, [%rd133];
	mul.f32 	%f157, %f3, %f156;
	fma.rn.f32 	%f158, %f4, %f326, %f157;
	mul.f32 	%f159, %f2, %f325;
	sub.f32 	%f160, %f158, %f159;
	mul.f32 	%f161, %f1, %f324;
	sub.f32 	%f162, %f160, %f161;
	st.global.f32 	[%rd132], %f162;
	mul.wide.s32 	%rd74, %r2, 4;
	add.s64 	%rd75, %rd133, %rd74;
	mul.wide.s32 	%rd76, %r15, 4;
	add.s64 	%rd77, %rd132, %rd76;
	ld.global.f32 	%f163, [%rd75];
	mul.f32 	%f164, %f3, %f163;
	fma.rn.f32 	%f165, %f4, %f156, %f164;
	mul.f32 	%f166, %f2, %f162;
	sub.f32 	%f167, %f165, %f166;
	mul.f32 	%f168, %f1, %f325;
	sub.f32 	%f169, %f167, %f168;
	st.global.f32 	[%rd77], %f169;
	add.s64 	%rd78, %rd75, %rd74;
	add.s64 	%rd79, %rd77, %rd76;
	ld.global.f32 	%f170, [%rd78];
	mul.f32 	%f171, %f3, %f170;
	fma.rn.f32 	%f172, %f4, %f163, %f171;
	mul.f32 	%f173, %f2, %f169;
	sub.f32 	%f174, %f172, %f173;
	mul.f32 	%f175, %f1, %f162;
	sub.f32 	%f324, %f174, %f175;
	st.global.f32 	[%rd79], %f324;
	add.s64 	%rd80, %rd78, %rd74;
	add.s64 	%rd81, %rd79, %rd76;
	ld.global.f32 	%f326, [%rd80];
	mul.f32 	%f176, %f3, %f326;
	fma.rn.f32 	%f177, %f4, %f170, %f176;
	mul.f32 	%f178, %f2, %f324;
	sub.f32 	%f179, %f177, %f178;
	mul.f32 	%f180, %f1, %f169;
	sub.f32 	%f325, %f179, %f180;
	st.global.f32 	[%rd81], %f325;
	add.s64 	%rd133, %rd80, %rd74;
	add.s64 	%rd132, %rd81, %rd76;
$L__BB3_8:
	setp.eq.s32 	%p8, %r7, 0;
	@%p8 bra 	$L__BB3_13;
	setp.eq.s32 	%p9, %r7, 1;
	@%p9 bra 	$L__BB3_11;
	ld.global.f32 	%f181, [%rd133];
	mul.f32 	%f182, %f3, %f181;
	fma.rn.f32 	%f183, %f4, %f326, %f182;
	mul.f32 	%f184, %f2, %f325;
	sub.f32 	%f185, %f183, %f184;
	mul.f32 	%f186, %f1, %f324;
	sub.f32 	%f324, %f185, %f186;
	st.global.f32 	[%rd132], %f324;
	mul.wide.s32 	%rd83, %r2, 4;
	add.s64 	%rd84, %rd133, %rd83;
	mul.wide.s32 	%rd85, %r15, 4;
	add.s64 	%rd86, %rd132, %rd85;
	ld.global.f32 	%f326, [%rd84];
	mul.f32 	%f187, %f3, %f326;
	fma.rn.f32 	%f188, %f4, %f181, %f187;
	mul.f32 	%f189, %f2, %f324;
	sub.f32 	%f190, %f188, %f189;
	mul.f32 	%f191, %f1, %f325;
	sub.f32 	%f325, %f190, %f191;
	st.global.f32 	[%rd86], %f325;
	add.s64 	%rd133, %rd84, %rd83;
	add.s64 	%rd132, %rd86, %rd85;
$L__BB3_11:
	and.b32  	%r26, %r16, 1;
	setp.eq.b32 	%p10, %r26, 1;
	not.pred 	%p11, %p10;
	@%p11 bra 	$L__BB3_13;
	ld.global.f32 	%f192, [%rd133];
	mul.f32 	%f193, %f3, %f192;
	fma.rn.f32 	%f194, %f4, %f326, %f193;
	mul.f32 	%f195, %f2, %f325;
	sub.f32 	%f196, %f194, %f195;
	mul.f32 	%f197, %f1, %f324;
	sub.f32 	%f198, %f196, %f197;
	st.global.f32 	[%rd132], %f198;
	mul.wide.s32 	%rd87, %r2, 4;
	add.s64 	%rd133, %rd133, %rd87;
	mul.wide.s32 	%rd88, %r15, 4;
	add.s64 	%rd132, %rd132, %rd88;
$L__BB3_13:
	setp.lt.s32 	%p12, %r16, 1;
	shl.b32 	%r27, %r15, 2;
	neg.s32 	%r8, %r27;
	mul.wide.s32 	%rd89, %r8, 4;
	add.s64 	%rd139, %rd133, %rd89;
	neg.s32 	%r9, %r15;
	ld.global.f32 	%f339, [%rd139];
	mul.f32 	%f337, %f8, %f339;
	@%p12 bra 	$L__BB3_25;
	and.b32  	%r10, %r16, 7;
	setp.lt.u32 	%p13, %r16, 8;
	mov.f32 	%f338, %f337;
	mov.f32 	%f340, %f339;
	@%p13 bra 	$L__BB3_17;
	mul.wide.s32 	%rd33, %r9, 32;
	mul.wide.s32 	%rd34, %r9, 4;
	mul.wide.s32 	%rd35, %r8, 32;
	and.b32  	%r28, %r16, 2147483640;
	neg.s32 	%r31, %r28;
	mov.u64 	%rd134, %rd139;
	mov.u64 	%rd135, %rd132;
	mov.f32 	%f338, %f337;
	mov.f32 	%f340, %f339;
$L__BB3_16:
	.pragma "nounroll";
	add.s64 	%rd90, %rd135, %rd34;
	ld.global.f32 	%f199, [%rd134];
	mul.f32 	%f200, %f6, %f339;
	fma.rn.f32 	%f201, %f5, %f340, %f200;
	mul.f32 	%f202, %f2, %f338;
	sub.f32 	%f203, %f201, %f202;
	mul.f32 	%f204, %f1, %f337;
	sub.f32 	%f205, %f203, %f204;
	ld.global.f32 	%f206, [%rd90];
	add.f32 	%f207, %f205, %f206;
	st.global.f32 	[%rd90], %f207;
	add.s64 	%rd91, %rd134, %rd89;
	ld.global.f32 	%f208, [%rd91];
	mul.f32 	%f209, %f6, %f340;
	fma.rn.f32 	%f210, %f5, %f199, %f209;
	mul.f32 	%f211, %f2, %f205;
	sub.f32 	%f212, %f210, %f211;
	mul.f32 	%f213, %f1, %f338;
	sub.f32 	%f214, %f212, %f213;
	add.s64 	%rd92, %rd90, %rd34;
	ld.global.f32 	%f215, [%rd92];
	add.f32 	%f216, %f214, %f215;
	st.global.f32 	[%rd92], %f216;
	add.s64 	%rd93, %rd91, %rd89;
	ld.global.f32 	%f217, [%rd93];
	mul.f32 	%f218, %f6, %f199;
	fma.rn.f32 	%f219, %f5, %f208, %f218;
	mul.f32 	%f220, %f2, %f214;
	sub.f32 	%f221, %f219, %f220;
	mul.f32 	%f222, %f1, %f205;
	sub.f32 	%f223, %f221, %f222;
	add.s64 	%rd94, %rd92, %rd34;
	ld.global.f32 	%f224, [%rd94];
	add.f32 	%f225, %f223, %f224;
	st.global.f32 	[%rd94], %f225;
	add.s64 	%rd95, %rd93, %rd89;
	ld.global.f32 	%f226, [%rd95];
	mul.f32 	%f227, %f6, %f208;
	fma.rn.f32 	%f228, %f5, %f217, %f227;
	mul.f32 	%f229, %f2, %f223;
	sub.f32 	%f230, %f228, %f229;
	mul.f32 	%f231, %f1, %f214;
	sub.f32 	%f232, %f230, %f231;
	add.s64 	%rd96, %rd94, %rd34;
	ld.global.f32 	%f233, [%rd96];
	add.f32 	%f234, %f232, %f233;
	st.global.f32 	[%rd96], %f234;
	add.s64 	%rd97, %rd95, %rd89;
	ld.global.f32 	%f235, [%rd97];
	mul.f32 	%f236, %f6, %f217;
	fma.rn.f32 	%f237, %f5, %f226, %f236;
	mul.f32 	%f238, %f2, %f232;
	sub.f32 	%f239, %f237, %f238;
	mul.f32 	%f240, %f1, %f223;
	sub.f32 	%f241, %f239, %f240;
	add.s64 	%rd98, %rd96, %rd34;
	ld.global.f32 	%f242, [%rd98];
	add.f32 	%f243, %f241, %f242;
	st.global.f32 	[%rd98], %f243;
	add.s64 	%rd99, %rd97, %rd89;
	ld.global.f32 	%f244, [%rd99];
	mul.f32 	%f245, %f6, %f226;
	fma.rn.f32 	%f246, %f5, %f235, %f245;
	mul.f32 	%f247, %f2, %f241;
	sub.f32 	%f248, %f246, %f247;
	mul.f32 	%f249, %f1, %f232;
	sub.f32 	%f250, %f248, %f249;
	add.s64 	%rd100, %rd98, %rd34;
	ld.global.f32 	%f251, [%rd100];
	add.f32 	%f252, %f250, %f251;
	st.global.f32 	[%rd100], %f252;
	add.s64 	%rd101, %rd99, %rd89;
	ld.global.f32 	%f339, [%rd101];
	mul.f32 	%f253, %f6, %f235;
	fma.rn.f32 	%f254, %f5, %f244, %f253;
	mul.f32 	%f255, %f2, %f250;
	sub.f32 	%f256, %f254, %f255;
	mul.f32 	%f257, %f1, %f241;
	sub.f32 	%f337, %f256, %f257;
	add.s64 	%rd102, %rd100, %rd34;
	ld.global.f32 	%f258, [%rd102];
	add.f32 	%f259, %f337, %f258;
	st.global.f32 	[%rd102], %f259;
	add.s64 	%rd103, %rd101, %rd89;
	ld.global.f32 	%f340, [%rd103];
	mul.f32 	%f260, %f6, %f244;
	fma.rn.f32 	%f261, %f5, %f339, %f260;
	mul.f32 	%f262, %f2, %f337;
	sub.f32 	%f263, %f261, %f262;
	mul.f32 	%f264, %f1, %f250;
	sub.f32 	%f338, %f263, %f264;
	add.s64 	%rd39, %rd102, %rd34;
	ld.global.f32 	%f265, [%rd39];
	add.f32 	%f266, %f338, %f265;
	st.global.f32 	[%rd39], %f266;
	add.s64 	%rd132, %rd135, %rd33;
	add.s64 	%rd139, %rd134, %rd35;
	add.s32 	%r31, %r31, 8;
	setp.ne.s32 	%p14, %r31, 0;
	add.s64 	%rd134, %rd103, %rd89;
	mov.u64 	%rd135, %rd39;
	@%p14 bra 	$L__BB3_16;
$L__BB3_17:
	setp.eq.s32 	%p15, %r10, 0;
	@%p15 bra 	$L__BB3_25;
	and.b32  	%r14, %r16, 3;
	setp.lt.u32 	%p16, %r10, 4;
	@%p16 bra 	$L__BB3_20;
	mul.wide.s32 	%rd104, %r9, 4;
	add.s64 	%rd105, %rd132, %rd104;
	ld.global.f32 	%f267, [%rd139];
	mul.f32 	%f268, %f6, %f339;
	fma.rn.f32 	%f269, %f5, %f340, %f268;
	mul.f32 	%f270, %f2, %f338;
	sub.f32 	%f271, %f269, %f270;
	mul.f32 	%f272, %f1, %f337;
	sub.f32 	%f273, %f271, %f272;
	ld.global.f32 	%f274, [%rd105];
	add.f32 	%f275, %f273, %f274;
	st.global.f32 	[%rd105], %f275;
	add.s64 	%rd107, %rd139, %rd89;
	add.s64 	%rd108, %rd105, %rd104;
	ld.global.f32 	%f276, [%rd107];
	mul.f32 	%f277, %f6, %f340;
	fma.rn.f32 	%f278, %f5, %f267, %f277;
	mul.f32 	%f279, %f2, %f273;
	sub.f32 	%f280, %f278, %f279;
	mul.f32 	%f281, %f1, %f338;
	sub.f32 	%f282, %f280, %f281;
	ld.global.f32 	%f283, [%rd108];
	add.f32 	%f284, %f282, %f283;
	st.global.f32 	[%rd108], %f284;
	add.s64 	%rd109, %rd107, %rd89;
	add.s64 	%rd110, %rd108, %rd104;
	ld.global.f32 	%f339, [%rd109];
	mul.f32 	%f285, %f6, %f267;
	fma.rn.f32 	%f286, %f5, %f276, %f285;
	mul.f32 	%f287, %f2, %f282;
	sub.f32 	%f288, %f286, %f287;
	mul.f32 	%f289, %f1, %f273;
	sub.f32 	%f337, %f288, %f289;
	ld.global.f32 	%f290, [%rd110];
	add.f32 	%f291, %f337, %f290;
	st.global.f32 	[%rd110], %f291;
	add.s64 	%rd111, %rd109, %rd89;
	add.s64 	%rd132, %rd110, %rd104;
	ld.global.f32 	%f340, [%rd111];
	mul.f32 	%f292, %f6, %f276;
	fma.rn.f32 	%f293, %f5, %f339, %f292;
	mul.f32 	%f294, %f2, %f337;
	sub.f32 	%f295, %f293, %f294;
	mul.f32 	%f296, %f1, %f282;
	sub.f32 	%f338, %f295, %f296;
	ld.global.f32 	%f297, [%rd132];
	add.f32 	%f298, %f338, %f297;
	st.global.f32 	[%rd132], %f298;
	add.s64 	%rd139, %rd111, %rd89;
$L__BB3_20:
	setp.eq.s32 	%p17, %r14, 0;
	@%p17 bra 	$L__BB3_25;
	setp.eq.s32 	%p18, %r14, 1;
	@%p18 bra 	$L__BB3_23;
	mul.wide.s32 	%rd112, %r9, 4;
	add.s64 	%rd113, %rd132, %rd112;
	ld.global.f32 	%f54, [%rd139];
	mul.f32 	%f299, %f6, %f339;
	fma.rn.f32 	%f300, %f5, %f340, %f299;
	mul.f32 	%f301, %f2, %f338;
	sub.f32 	%f302, %f300, %f301;
	mul.f32 	%f303, %f1, %f337;
	sub.f32 	%f337, %f302, %f303;
	ld.global.f32 	%f304, [%rd113];
	add.f32 	%f305, %f337, %f304;
	st.global.f32 	[%rd113], %f305;
	add.s64 	%rd115, %rd139, %rd89;
	add.s64 	%rd132, %rd113, %rd112;
	ld.global.f32 	%f56, [%rd115];
	mul.f32 	%f306, %f6, %f340;
	fma.rn.f32 	%f307, %f5, %f54, %f306;
	mul.f32 	%f308, %f2, %f337;
	sub.f32 	%f309, %f307, %f308;
	mul.f32 	%f310, %f1, %f338;
	sub.f32 	%f338, %f309, %f310;
	ld.global.f32 	%f311, [%rd132];
	add.f32 	%f312, %f338, %f311;
	st.global.f32 	[%rd132], %f312;
	mov.f32 	%f339, %f54;
	mov.f32 	%f340, %f56;
$L__BB3_23:
	and.b32  	%r29, %r16, 1;
	setp.eq.b32 	%p19, %r29, 1;
	not.pred 	%p20, %p19;
	@%p20 bra 	$L__BB3_25;
	mul.wide.s32 	%rd116, %r9, 4;
	add.s64 	%rd117, %rd132, %rd116;
	mul.f32 	%f313, %f6, %f339;
	fma.rn.f32 	%f314, %f5, %f340, %f313;
	mul.f32 	%f315, %f2, %f338;
	sub.f32 	%f316, %f314, %f315;
	mul.f32 	%f317, %f1, %f337;
	sub.f32 	%f318, %f316, %f317;
	ld.global.f32 	%f319, [%rd117];
	add.f32 	%f320, %f318, %f319;
	st.global.f32 	[%rd117], %f320;
$L__BB3_25:
	ret;

}
	// .globl	_Z16FrequencySharpeniiPfS_S_fi
.visible .entry _Z16FrequencySharpeniiPfS_S_fi(
	.param .u32 _Z16FrequencySharpeniiPfS_S_fi_param_0,
	.param .u32 _Z16FrequencySharpeniiPfS_S_fi_param_1,
	.param .u64 .ptr .align 1 _Z16FrequencySharpeniiPfS_S_fi_param_2,
	.param .u64 .ptr .align 1 _Z16FrequencySharpeniiPfS_S_fi_param_3,
	.param .u64 .ptr .align 1 _Z16FrequencySharpeniiPfS_S_fi_param_4,
	.param .f32 _Z16FrequencySharpeniiPfS_S_fi_param_5,
	.param .u32 _Z16FrequencySharpeniiPfS_S_fi_param_6
)
{
	.reg .pred 	%p<7>;
	.reg .b32 	%r<16>;
	.reg .b32 	%f<11>;
	.reg .b64 	%rd<15>;

	ld.param.u32 	%r4, [_Z16FrequencySharpeniiPfS_S_fi_param_0];
	ld.param.u32 	%r6, [_Z16FrequencySharpeniiPfS_S_fi_param_1];
	ld.param.u64 	%rd4, [_Z16FrequencySharpeniiPfS_S_fi_param_2];
	ld.param.u64 	%rd5, [_Z16FrequencySharpeniiPfS_S_fi_param_3];
	ld.param.u64 	%rd6, [_Z16FrequencySharpeniiPfS_S_fi_param_4];
	ld.param.f32 	%f1, [_Z16FrequencySharpeniiPfS_S_fi_param_5];
	ld.param.u32 	%r5, [_Z16FrequencySharpeniiPfS_S_fi_param_6];
	cvta.to.global.u64 	%rd1, %rd6;
	cvta.to.global.u64 	%rd2, %rd5;
	cvta.to.global.u64 	%rd3, %rd4;
	mov.u32 	%r8, %ctaid.x;
	mov.u32 	%r9, %ntid.x;
	mov.u32 	%r10, %tid.x;
	mad.lo.s32 	%r1, %r8, %r9, %r10;
	mov.u32 	%r11, %ctaid.y;
	mov.u32 	%r12, %ntid.y;
	mov.u32 	%r13, %tid.y;
	mad.lo.s32 	%r14, %r11, %r12, %r13;
	setp.ge.s32 	%p1, %r1, %r4;
	setp.ge.s32 	%p2, %r14, %r6;
	or.pred  	%p3, %p1, %p2;
	@%p3 bra 	$L__BB4_4;
	mad.lo.s32 	%r15, %r14, %r4, %r1;
	shl.b32 	%r3, %r15, 2;
	setp.lt.s32 	%p4, %r5, 1;
	setp.eq.s32 	%p5, %r5, 7;
	or.pred  	%p6, %p4, %p5;
	@%p6 bra 	$L__BB4_3;
	mul.wide.s32 	%rd11, %r3, 4;
	add.s64 	%rd12, %rd3, %rd11;
	ld.global.f32 	%f7, [%rd12];
	add.s64 	%rd13, %rd2, %rd11;
	ld.global.f32 	%f8, [%rd13];
	sub.f32 	%f9, %f7, %f8;
	mul.f32 	%f10, %f1, %f9;
	add.s64 	%rd14, %rd1, %rd11;
	st.global.f32 	[%rd14], %f10;
	bra.uni 	$L__BB4_4;
$L__BB4_3:
	mul.wide.s32 	%rd7, %r3, 4;
	add.s64 	%rd8, %rd3, %rd7;
	ld.global.f32 	%f2, [%rd8];
	add.s64 	%rd9, %rd2, %rd7;
	ld.global.f32 	%f3, [%rd9];
	sub.f32 	%f4, %f2, %f3;
	add.s64 	%rd10, %rd1, %rd7;
	ld.global.f32 	%f5, [%rd10];
	fma.rn.f32 	%f6, %f1, %f4, %f5;
	st.global.f32 	[%rd10], %f6;
$L__BB4_4:
	ret;

}
	// .globl	_Z12FrequencyAddiiPfS_f
.visible .entry _Z12FrequencyAddiiPfS_f(
	.param .u32 _Z12FrequencyAddiiPfS_f_param_0,
	.param .u32 _Z12FrequencyAddiiPfS_f_param_1,
	.param .u64 .ptr .align 1 _Z12FrequencyAddiiPfS_f_param_2,
	.param .u64 .ptr .align 1 _Z12FrequencyAddiiPfS_f_param_3,
	.param .f32 _Z12FrequencyAddiiPfS_f_param_4
)
{
	.reg .pred 	%p<4>;
	.reg .b32 	%r<15>;
	.reg .b32 	%f<13>;
	.reg .b64 	%rd<8>;

	ld.param.u32 	%r3, [_Z12FrequencyAddiiPfS_f_param_0];
	ld.param.u32 	%r4, [_Z12FrequencyAddiiPfS_f_param_1];
	ld.param.u64 	%rd1, [_Z12FrequencyAddiiPfS_f_param_2];
	ld.param.u64 	%rd2, [_Z12FrequencyAddiiPfS_f_param_3];
	ld.param.f32 	%f1, [_Z12FrequencyAddiiPfS_f_param_4];
	mov.u32 	%r6, %ctaid.x;
	mov.u32 	%r7, %ntid.x;
	mov.u32 	%r8, %tid.x;
	mad.lo.s32 	%r1, %r6, %r7, %r8;
	mov.u32 	%r9, %ctaid.y;
	mov.u32 	%r10, %ntid.y;
	mov.u32 	%r11, %tid.y;
	mad.lo.s32 	%r12, %r9, %r10, %r11;
	setp.ge.s32 	%p1, %r1, %r3;
	setp.ge.s32 	%p2, %r12, %r4;
	or.pred  	%p3, %p1, %p2;
	@%p3 bra 	$L__BB5_2;
	cvta.to.global.u64 	%rd3, %rd2;
	cvta.to.global.u64 	%rd4, %rd1;
	mad.lo.s32 	%r13, %r12, %r3, %r1;
	shl.b32 	%r14, %r13, 2;
	mul.wide.s32 	%rd5, %r14, 4;
	add.s64 	%rd6, %rd3, %rd5;
	ld.global.f32 	%f2, [%rd6+8];
	ld.global.f32 	%f3, [%rd6];
	add.f32 	%f4, %f2, %f3;
	mov.f32 	%f5, 0f3F800000;
	sub.f32 	%f6, %f5, %f1;
	add.s64 	%rd7, %rd4, %rd5;
	ld.global.f32 	%f7, [%rd7];
	mul.f32 	%f8, %f1, %f7;
	fma.rn.f32 	%f9, %f6, %f4, %f8;
	st.global.f32 	[%rd6], %f9;
	ld.global.f32 	%f10, [%rd7+4];
	st.global.f32 	[%rd6+4], %f10;
	ld.global.f32 	%f11, [%rd7+8];
	st.global.f32 	[%rd6+8], %f11;
	ld.global.f32 	%f12, [%rd7+12];
	st.global.f32 	[%rd6+12], %f12;
$L__BB5_2:
	ret;

}
	// .globl	_Z12SimpleKerneliiPfS_
.visible .entry _Z12SimpleKerneliiPfS_(
	.param .u32 _Z12SimpleKerneliiPfS__param_0,
	.param .u32 _Z12SimpleKerneliiPfS__param_1,
	.param .u64 .ptr .align 1 _Z12SimpleKerneliiPfS__param_2,
	.param .u64 .ptr .align 1 _Z12SimpleKerneliiPfS__param_3
)
{
	.reg .pred 	%p<4>;
	.reg .b32 	%r<15>;
	.reg .b32 	%f<2>;
	.reg .b64 	%rd<8>;

	ld.param.u32 	%r3, [_Z12SimpleKerneliiPfS__param_0];
	ld.param.u32 	%r4, [_Z12SimpleKerneliiPfS__param_1];
	ld.param.u64 	%rd1, [_Z12SimpleKerneliiPfS__param_2];
	ld.param.u64 	%rd2, [_Z12SimpleKerneliiPfS__param_3];
	mov.u32 	%r6, %ctaid.x;
	mov.u32 	%r7, %ntid.x;
	mov.u32 	%r8, %tid.x;
	mad.lo.s32 	%r1, %r6, %r7, %r8;
	mov.u32 	%r9, %ctaid.y;
	mov.u32 	%r10, %ntid.y;
	mov.u32 	%r11, %tid.y;
	mad.lo.s32 	%r12, %r9, %r10, %r11;
	setp.ge.s32 	%p1, %r1, %r3;
	setp.ge.s32 	%p2, %r12, %r4;
	or.pred  	%p3, %p1, %p2;
	@%p3 bra 	$L__BB6_2;
	cvta.to.global.u64 	%rd3, %rd1;
	cvta.to.global.u64 	%rd4, %rd2;
	mad.lo.s32 	%r13, %r12, %r3, %r1;
	shl.b32 	%r14, %r13, 2;
	mul.wide.s32 	%rd5, %r14, 4;
	add.s64 	%rd6, %rd3, %rd5;
	ld.global.f32 	%f1, [%rd6];
	add.s64 	%rd7, %rd4, %rd5;
	st.global.f32 	[%rd7], %f1;
$L__BB6_2:
	ret;

}
	// .globl	_Z17SimpleKernelALPHAiifPf
.visible .entry _Z17SimpleKernelALPHAiifPf(
	.param .u32 _Z17SimpleKernelALPHAiifPf_param_0,
	.param .u32 _Z17SimpleKernelALPHAiifPf_param_1,
	.param .f32 _Z17SimpleKernelALPHAiifPf_param_2,
	.param .u64 .ptr .align 1 _Z17SimpleKernelALPHAiifPf_param_3
)
{
	.reg .pred 	%p<4>;
	.reg .b32 	%r<15>;
	.reg .b32 	%f<2>;
	.reg .b64 	%rd<5>;

	ld.param.u32 	%r3, [_Z17SimpleKernelALPHAiifPf_param_0];
	ld.param.u32 	%r4, [_Z17SimpleKernelALPHAiifPf_param_1];
	ld.param.f32 	%f1, [_Z17SimpleKernelALPHAiifPf_param_2];
	ld.param.u64 	%rd1, [_Z17SimpleKernelALPHAiifPf_param_3];
	mov.u32 	%r6, %ctaid.x;
	mov.u32 	%r7, %ntid.x;
	mov.u32 	%r8, %tid.x;
	mad.lo.s32 	%r1, %r6, %r7, %r8;
	mov.u32 	%r9, %ctaid.y;
	mov.u32 	%r10, %ntid.y;
	mov.u32 	%r11, %tid.y;
	mad.lo.s32 	%r12, %r9, %r10, %r11;
	setp.ge.s32 	%p1, %r1, %r3;
	setp.ge.s32 	%p2, %r12, %r4;
	or.pred  	%p3, %p1, %p2;
	@%p3 bra 	$L__BB7_2;
	cvta.to.global.u64 	%rd2, %rd1;
	mad.lo.s32 	%r13, %r12, %r3, %r1;
	shl.b32 	%r14, %r13, 2;
	mul.wide.s32 	%rd3, %r14, 4;
	add.s64 	%rd4, %rd2, %rd3;
	st.global.f32 	[%rd4], %f1;
$L__BB7_2:
	ret;

}
	// .globl	_Z16DisplayThresholdiiPfS_i
.visible .entry _Z16DisplayThresholdiiPfS_i(
	.param .u32 _Z16DisplayThresholdiiPfS_i_param_0,
	.param .u32 _Z16DisplayThresholdiiPfS_i_param_1,
	.param .u64 .ptr .align 1 _Z16DisplayThresholdiiPfS_i_param_2,
	.param .u64 .ptr .align 1 _Z16DisplayThresholdiiPfS_i_param_3,
	.param .u32 _Z16DisplayThresholdiiPfS_i_param_4
)
{
	.reg .pred 	%p<5>;
	.reg .b32 	%r<17>;
	.reg .b32 	%f<4>;
	.reg .b64 	%rd<8>;

	ld.param.u32 	%r3, [_Z16DisplayThresholdiiPfS_i_param_0];
	ld.param.u32 	%r5, [_Z16DisplayThresholdiiPfS_i_param_1];
	ld.param.u64 	%rd1, [_Z16DisplayThresholdiiPfS_i_param_2];
	ld.param.u64 	%rd2, [_Z16DisplayThresholdiiPfS_i_param_3];
	ld.param.u32 	%r4, [_Z16DisplayThresholdiiPfS_i_param_4];
	mov.u32 	%r7, %ctaid.x;
	mov.u32 	%r8, %ntid.x;
	mov.u32 	%r9, %tid.x;
	mad.lo.s32 	%r1, %r7, %r8, %r9;
	mov.u32 	%r10, %ctaid.y;
	mov.u32 	%r11, %ntid.y;
	mov.u32 	%r12, %tid.y;
	mad.lo.s32 	%r13, %r10, %r11, %r12;
	setp.ge.s32 	%p1, %r1, %r3;
	setp.ge.s32 	%p2, %r13, %r5;
	or.pred  	%p3, %p1, %p2;
	@%p3 bra 	$L__BB8_2;
	cvta.to.global.u64 	%rd3, %rd1;
	cvta.to.global.u64 	%rd4, %rd2;
	mad.lo.s32 	%r14, %r13, %r3, %r1;
	shl.b32 	%r15, %r14, 2;
	mul.wide.s32 	%rd5, %r15, 4;
	add.s64 	%rd6, %rd3, %rd5;
	ld.global.f32 	%f1, [%rd6];
	setp.eq.s32 	%p4, %r4, 1;
	selp.f32 	%f2, 0f3F000000, 0f00000000, %p4;
	add.f32 	%f3, %f2, %f1;
	add.s64 	%rd7, %rd4, %rd5;
	st.global.f32 	[%rd7], %f3;
	st.global.f32 	[%rd7+4], %f3;
	st.global.f32 	[%rd7+8], %f3;
	mov.b32 	%r16, 1065353216;
	st.global.u32 	[%rd7+12], %r16;
$L__BB8_2:
	ret;

}


// ===== COMPILED SASS (sm_100) =====

	.target	sm_100

	.elftype	@"ET_EXEC"


//--------------------- .note.nv.tkinfo           --------------------------
	.section	.note.nv.tkinfo,"",@"SHT_NOTE"
	.sectionflags	@"SHF_NOTE_NV_TKINFO"
	.tkinfo
        /*0018*/ 	.word	0x00000002
        /*0030*/ 	.string	""
        /*0030*/ 	.string	"ptxas"
        /*0030*/ 	.string	"Cuda compilation tools, release 13.0, V13.0.88"
        /*0030*/ 	.string	"Build cuda_13.0.r13.0/compiler.36424714_0"
        /*0030*/ 	.string	"-arch sm_100 -m 64 "



//--------------------- .note.nv.cuinfo           --------------------------
	.section	.note.nv.cuinfo,"",@"SHT_NOTE"
	.sectionflags	@"SHF_NOTE_NV_CUINFO"
        /*0018*/ 	.short	0x0002
        /*001a*/ 	.short	0x0064
        /*001c*/ 	.short	0x0082
	.zero		2


//--------------------- .nv.info                  --------------------------
	.section	.nv.info,"",@"SHT_CUDA_INFO"
	.align	4


	//----- nvinfo : EIATTR_REGCOUNT
	.align		4
        /*0000*/ 	.byte	0x04, 0x2f
        /*0002*/ 	.short	(.L_1 - .L_0)
	.align		4
.L_0:
        /*0004*/ 	.word	index@(_Z15d_rec709_to_labPfS_ii)
        /*0008*/ 	.word	0x00000012


	//----- nvinfo : EIATTR_FRAME_SIZE
	.align		4
.L_1:
        /*000c*/ 	.byte	0x04, 0x11
        /*000e*/ 	.short	(.L_3 - .L_2)
	.align		4
.L_2:
        /*0010*/ 	.word	index@($__internal_2_$__cuda_sm3x_div_rn_noftz_f32_slowpath)
        /*0014*/ 	.word	0x00000000


	//----- nvinfo : EIATTR_FRAME_SIZE
	.align		4
.L_3:
        /*0018*/ 	.byte	0x04, 0x11
        /*001a*/ 	.short	(.L_5 - .L_4)
	.align		4
.L_4:
        /*001c*/ 	.word	index@(_Z15d_rec709_to_labPfS_ii)
        /*0020*/ 	.word	0x00000000


	//----- nvinfo : EIATTR_REGCOUNT
	.align		4
.L_5:
        /*0024*/ 	.byte	0x04, 0x2f
        /*0026*/ 	.short	(.L_7 - .L_6)
	.align		4
.L_6:
        /*0028*/ 	.word	index@(_Z15d_lab_to_rec709Pfii)
        /*002c*/ 	.word	0x00000013


	//----- nvinfo : EIATTR_FRAME_SIZE
	.align		4
.L_7:
        /*0030*/ 	.byte	0x04, 0x11
        /*0032*/ 	.short	(.L_9 - .L_8)
	.align		4
.L_8:
        /*0034*/ 	.word	index@($__internal_1_$__cuda_sm3x_div_rn_noftz_f32_slowpath)
        /*0038*/ 	.word	0x00000000


	//----- nvinfo : EIATTR_FRAME_SIZE
	.align		4
.L_9:
        /*003c*/ 	.byte	0x04, 0x11
        /*003e*/ 	.short	(.L_11 - .L_10)
	.align		4
.L_10:
        /*0040*/ 	.word	index@(_Z15d_lab_to_rec709Pfii)
        /*0044*/ 	.word	0x00000000


	//----- nvinfo : EIATTR_REGCOUNT
	.align		4
.L_11:
        /*0048*/ 	.byte	0x04, 0x2f
        /*004a*/ 	.short	(.L_13 - .L_12)
	.align		4
.L_12:
        /*004c*/ 	.word	index@(_Z11d_transposePfS_ii)
        /*0050*/ 	.word	0x0000000c


	//----- nvinfo : EIATTR_FRAME_SIZE
	.align		4
.L_13:
        /*0054*/ 	.byte	0x04, 0x11
        /*0056*/ 	.short	(.L_15 - .L_14)
	.align		4
.L_14:
        /*0058*/ 	.word	index@(_Z11d_transposePfS_ii)
        /*005c*/ 	.word	0x00000000


	//----- nvinfo : EIATTR_REGCOUNT
	.align		4
.L_15:
        /*0060*/ 	.byte	0x04, 0x2f
        /*0062*/ 	.short	(.L_17 - .L_16)
	.align		4
.L_16:
        /*0064*/ 	.word	index@(_Z19d_recursiveGaussianPfS_iif)
        /*0068*/ 	.word	0x00000020


	//----- nvinfo : EIATTR_FRAME_SIZE
	.align		4
.L_17:
        /*006c*/ 	.byte	0x04, 0x11
        /*006e*/ 	.short	(.L_19 - .L_18)
	.align		4
.L_18:
        /*0070*/ 	.word	index@($__internal_0_$__cuda_sm3x_div_rn_noftz_f32_slowpath)
        /*0074*/ 	.word	0x00000000


	//----- nvinfo : EIATTR_FRAME_SIZE
	.align		4
.L_19:
        /*0078*/ 	.byte	0x04, 0x11
        /*007a*/ 	.short	(.L_21 - .L_20)
	.align		4
.L_20:
        /*007c*/ 	.word	index@(_Z19d_recursiveGaussianPfS_iif)
        /*0080*/ 	.word	0x00000000


	//----- nvinfo : EIATTR_REGCOUNT
	.align		4
.L_21:
        /*0084*/ 	.byte	0x04, 0x2f
        /*0086*/ 	.short	(.L_23 - .L_22)
	.align		4
.L_22:
        /*0088*/ 	.word	index@(_Z16FrequencySharpeniiPfS_S_fi)
        /*008c*/ 	.word	0x0000000c


	//----- nvinfo : EIATTR_FRAME_SIZE
	.align		4
.L_23:
        /*0090*/ 	.byte	0x04, 0x11
        /*0092*/ 	.short	(.L_25 - .L_24)
	.align		4
.L_24:
        /*0094*/ 	.word	index@(_Z16FrequencySharpeniiPfS_S_fi)
        /*0098*/ 	.word	0x00000000


	//----- nvinfo : EIATTR_REGCOUNT
	.align		4
.L_25:
        /*009c*/ 	.byte	0x04, 0x2f
        /*009e*/ 	.short	(.L_27 - .L_26)
	.align		4
.L_26:
        /*00a0*/ 	.word	index@(_Z12FrequencyAddiiPfS_f)
        /*00a4*/ 	.word	0x00000010


	//----- nvinfo : EIATTR_FRAME_SIZE
	.align		4
.L_27:
        /*00a8*/ 	.byte	0x04, 0x11
        /*00aa*/ 	.short	(.L_29 - .L_28)
	.align		4
.L_28:
        /*00ac*/ 	.word	index@(_Z12FrequencyAddiiPfS_f)
        /*00b0*/ 	.word	0x00000000


	//----- nvinfo : EIATTR_REGCOUNT
	.align		4
.L_29:
        /*00b4*/ 	.byte	0x04, 0x2f
        /*00b6*/ 	.short	(.L_31 - .L_30)
	.align		4
.L_30:
        /*00b8*/ 	.word	index@(_Z12SimpleKerneliiPfS_)
        /*00bc*/ 	.word	0x0000000a


	//----- nvinfo : EIATTR_FRAME_SIZE
	.align		4
.L_31:
        /*00c0*/ 	.byte	0x04, 0x11
        /*00c2*/ 	.short	(.L_33 - .L_32)
	.align		4
.L_32:
        /*00c4*/ 	.word	index@(_Z12SimpleKerneliiPfS_)
        /*00c8*/ 	.word	0x00000000


	//----- nvinfo : EIATTR_REGCOUNT
	.align		4
.L_33:
        /*00cc*/ 	.byte	0x04, 0x2f
        /*00ce*/ 	.short	(.L_35 - .L_34)
	.align		4
.L_34:
        /*00d0*/ 	.word	index@(_Z17SimpleKernelALPHAiifPf)
        /*00d4*/ 	.word	0x0000000a


	//----- nvinfo : EIATTR_FRAME_SIZE
	.align		4
.L_35:
        /*00d8*/ 	.byte	0x04, 0x11
        /*00da*/ 	.short	(.L_37 - .L_36)
	.align		4
.L_36:
        /*00dc*/ 	.word	index@(_Z17SimpleKernelALPHAiifPf)
        /*00e0*/ 	.word	0x00000000


	//----- nvinfo : EIATTR_REGCOUNT
	.align		4
.L_37:
        /*00e4*/ 	.byte	0x04, 0x2f
        /*00e6*/ 	.short	(.L_39 - .L_38)
	.align		4
.L_38:
        /*00e8*/ 	.word	index@(_Z16DisplayThresholdiiPfS_i)
        /*00ec*/ 	.word	0x0000000c


	//----- nvinfo : EIATTR_FRAME_SIZE
	.align		4
.L_39:
        /*00f0*/ 	.byte	0x04, 0x11
        /*00f2*/ 	.short	(.L_41 - .L_40)
	.align		4
.L_40:
        /*00f4*/ 	.word	index@(_Z16DisplayThresholdiiPfS_i)
        /*00f8*/ 	.word	0x00000000


	//----- nvinfo : EIATTR_MIN_STACK_SIZE
	.align		4
.L_41:
        /*00fc*/ 	.byte	0x04, 0x12
        /*00fe*/ 	.short	(.L_43 - .L_42)
	.align		4
.L_42:
        /*0100*/ 	.word	index@(_Z16DisplayThresholdiiPfS_i)
        /*0104*/ 	.word	0x00000000


	//----- nvinfo : EIATTR_MIN_STACK_SIZE
	.align		4
.L_43:
        /*0108*/ 	.byte	0x04, 0x12
        /*010a*/ 	.short	(.L_45 - .L_44)
	.align		4
.L_44:
        /*010c*/ 	.word	index@(_Z17SimpleKernelALPHAiifPf)
        /*0110*/ 	.word	0x00000000


	//----- nvinfo : EIATTR_MIN_STACK_SIZE
	.align		4
.L_45:
        /*0114*/ 	.byte	0x04, 0x12
        /*0116*/ 	.short	(.L_47 - .L_46)
	.align		4
.L_46:
        /*0118*/ 	.word	index@(_Z12SimpleKerneliiPfS_)
        /*011c*/ 	.word	0x00000000


	//----- nvinfo : EIATTR_MIN_STACK_SIZE
	.align		4
.L_47:
        /*0120*/ 	.byte	0x04, 0x12
        /*0122*/ 	.short	(.L_49 - .L_48)
	.align		4
.L_48:
        /*0124*/ 	.word	index@(_Z12FrequencyAddiiPfS_f)
        /*0128*/ 	.word	0x00000000


	//----- nvinfo : EIATTR_MIN_STACK_SIZE
	.align		4
.L_49:
        /*012c*/ 	.byte	0x04, 0x12
        /*012e*/ 	.short	(.L_51 - .L_50)
	.align		4
.L_50:
        /*0130*/ 	.word	index@(_Z16FrequencySharpeniiPfS_S_fi)
        /*0134*/ 	.word	0x00000000


	//----- nvinfo : EIATTR_MIN_STACK_SIZE
	.align		4
.L_51:
        /*0138*/ 	.byte	0x04, 0x12
        /*013a*/ 	.short	(.L_53 - .L_52)
	.align		4
.L_52:
        /*013c*/ 	.word	index@(_Z19d_recursiveGaussianPfS_iif)
        /*0140*/ 	.word	0x00000000


	//----- nvinfo : EIATTR_MIN_STACK_SIZE
	.align		4
.L_53:
        /*0144*/ 	.byte	0x04, 0x12
        /*0146*/ 	.short	(.L_55 - .L_54)
	.align		4
.L_54:
        /*0148*/ 	.word	index@(_Z11d_transposePfS_ii)
        /*014c*/ 	.word	0x00000000


	//----- nvinfo : EIATTR_MIN_STACK_SIZE
	.align		4
.L_55:
        /*0150*/ 	.byte	0x04, 0x12
        /*0152*/ 	.short	(.L_57 - .L_56)
	.align		4
.L_56:
        /*0154*/ 	.word	index@(_Z15d_lab_to_rec709Pfii)
        /*0158*/ 	.word	0x00000000


	//----- nvinfo : EIATTR_MIN_STACK_SIZE
	.align		4
.L_57:
        /*015c*/ 	.byte	0x04, 0x12
        /*015e*/ 	.short	(.L_59 - .L_58)
	.align		4
.L_58:
        /*0160*/ 	.word	index@(_Z15d_rec709_to_labPfS_ii)
        /*0164*/ 	.word	0x00000000
.L_59:


//--------------------- .nv.compat                --------------------------
	.section	.nv.compat,"",@"SHT_CUDA_COMPAT_INFO"
	.align	4
        /*0000*/ 	.byte	0x02, 0x09, 0x00, 0x00, 0x02, 0x02, 0x01, 0x00, 0x02, 0x05, 0x05, 0x00, 0x03, 0x07, 0x01, 0x01
        /*0010*/ 	.byte	0x02, 0x03, 0x00, 0x00, 0x02, 0x06, 0x01, 0x00, 0x04, 0x0b, 0x08, 0x00, 0x01, 0x00, 0x00, 0x00
        /*0020*/ 	.byte	0x00, 0x00, 0x00, 0x00


//--------------------- .nv.info._Z16DisplayThresholdiiPfS_i --------------------------
	.section	.nv.info._Z16DisplayThresholdiiPfS_i,"",@"SHT_CUDA_INFO"
	.sectionflags	@""
	.align	4


	//----- nvinfo : EIATTR_CUDA_API_VERSION
	.align		4
        /*0000*/ 	.byte	0x04, 0x37
        /*0002*/ 	.short	(.L_61 - .L_60)
.L_60:
        /*0004*/ 	.word	0x00000082


	//----- nvinfo : EIATTR_KPARAM_INFO
	.align		4
.L_61:
        /*0008*/ 	.byte	0x04, 0x17
        /*000a*/ 	.short	(.L_63 - .L_62)
.L_62:
        /*000c*/ 	.word	0x00000000
        /*0010*/ 	.short	0x0004
        /*0012*/ 	.short	0x0018
        /*0014*/ 	.byte	0x00, 0xf0, 0x11, 0x00


	//----- nvinfo : EIATTR_KPARAM_INFO
	.align		4
.L_63:
        /*0018*/ 	.byte	0x04, 0x17
        /*001a*/ 	.short	(.L_65 - .L_64)
.L_64:
        /*001c*/ 	.word	0x00000000
        /*0020*/ 	.short	0x0003
        /*0022*/ 	.short	0x0010
        /*0024*/ 	.byte	0x00, 0xf5, 0x21, 0x00


	//----- nvinfo : EIATTR_KPARAM_INFO
	.align		4
.L_65:
        /*0028*/ 	.byte	0x04, 0x17
        /*002a*/ 	.short	(.L_67 - .L_66)
.L_66:
        /*002c*/ 	.word	0x00000000
        /*0030*/ 	.short	0x0002
        /*0032*/ 	.short	0x0008
        /*0034*/ 	.byte	0x00, 0xf5, 0x21, 0x00


	//----- nvinfo : EIATTR_KPARAM_INFO
	.align		4
.L_67:
        /*0038*/ 	.byte	0x04, 0x17
        /*003a*/ 	.short	(.L_69 - .L_68)
.L_68:
        /*003c*/ 	.word	0x00000000
        /*0040*/ 	.short	0x0001
        /*0042*/ 	.short	0x0004
        /*0044*/ 	.byte	0x00, 0xf0, 0x11, 0x00


	//----- nvinfo : EIATTR_KPARAM_INFO
	.align		4
.L_69:
        /*0048*/ 	.byte	0x04, 0x17
        /*004a*/ 	.short	(.L_71 - .L_70)
.L_70:
        /*004c*/ 	.word	0x00000000
        /*0050*/ 	.short	0x0000
        /*0052*/ 	.short	0x0000
        /*0054*/ 	.byte	0x00, 0xf0, 0x11, 0x00


	//----- nvinfo : EIATTR_SPARSE_MMA_MASK
	.align		4
.L_71:
        /*0058*/ 	.byte	0x03, 0x50
        /*005a*/ 	.short	0x0000


	//----- nvinfo : EIATTR_MAXREG_COUNT
	.align		4
        /*005c*/ 	.byte	0x03, 0x1b
        /*005e*/ 	.short	0x00ff


	//----- nvinfo : EIATTR_MERCURY_ISA_VERSION
	.align		4
        /*0060*/ 	.byte	0x03, 0x5f
        /*0062*/ 	.short	0x0101


	//----- nvinfo : EIATTR_VRC_CTA_INIT_COUNT
	.align		4
        /*0064*/ 	.byte	0x02, 0x4a
	.zero		1
	.zero		1


	//----- nvinfo : EIATTR_EXIT_INSTR_OFFSETS
	.align		4
        /*0068*/ 	.byte	0x04, 0x1c
        /*006a*/ 	.short	(.L_73 - .L_72)


	//   ....[0]....
.L_72:
        /*006c*/ 	.word	0x000000c0


	//   ....[1]....
        /*0070*/ 	.word	0x000001e0


	//----- nvinfo : EIATTR_CBANK_PARAM_SIZE
	.align		4
.L_73:
        /*0074*/ 	.byte	0x03, 0x19
        /*0076*/ 	.short	0x001c


	//----- nvinfo : EIATTR_PARAM_CBANK
	.align		4
        /*0078*/ 	.byte	0x04, 0x0a
        /*007a*/ 	.short	(.L_75 - .L_74)
	.align		4
.L_74:
        /*007c*/ 	.word	index@(.nv.constant0._Z16DisplayThresholdiiPfS_i)
        /*0080*/ 	.short	0x0380
        /*0082*/ 	.short	0x001c


	//----- nvinfo : EIATTR_SW_WAR
	.align		4
.L_75:
        /*0084*/ 	.byte	0x04, 0x36
        /*0086*/ 	.short	(.L_77 - .L_76)
.L_76:
        /*0088*/ 	.word	0x00000008
.L_77:


//--------------------- .nv.info._Z17SimpleKernelALPHAiifPf --------------------------
	.section	.nv.info._Z17SimpleKernelALPHAiifPf,"",@"SHT_CUDA_INFO"
	.sectionflags	@""
	.align	4


	//----- nvinfo : EIATTR_CUDA_API_VERSION
	.align		4
        /*0000*/ 	.byte	0x04, 0x37
        /*0002*/ 	.short	(.L_79 - .L_78)
.L_78:
        /*0004*/ 	.word	0x00000082


	//----- nvinfo : EIATTR_KPARAM_INFO
	.align		4
.L_79:
        /*0008*/ 	.byte	0x04, 0x17
        /*000a*/ 	.short	(.L_81 - .L_80)
.L_80:
        /*000c*/ 	.word	0x00000000
        /*0010*/ 	.short	0x0003
        /*0012*/ 	.short	0x0010
        /*0014*/ 	.byte	0x00, 0xf5, 0x21, 0x00


	//----- nvinfo : EIATTR_KPARAM_INFO
	.align		4
.L_81:
        /*0018*/ 	.byte	0x04, 0x17
        /*001a*/ 	.short	(.L_83 - .L_82)
.L_82:
        /*001c*/ 	.word	0x00000000
        /*0020*/ 	.short	0x0002
        /*0022*/ 	.short	0x0008
        /*0024*/ 	.byte	0x00, 0xf0, 0x11, 0x00


	//----- nvinfo : EIATTR_KPARAM_INFO
	.align		4
.L_83:
        /*0028*/ 	.byte	0x04, 0x17
        /*002a*/ 	.short	(.L_85 - .L_84)
.L_84:
        /*002c*/ 	.word	0x00000000
        /*0030*/ 	.short	0x0001
        /*0032*/ 	.short	0x0004
        /*0034*/ 	.byte	0x00, 0xf0, 0x11, 0x00


	//----- nvinfo : EIATTR_KPARAM_INFO
	.align		4
.L_85:
        /*0038*/ 	.byte	0x04, 0x17
        /*003a*/ 	.short	(.L_87 - .L_86)
.L_86:
        /*003c*/ 	.word	0x00000000
        /*0040*/ 	.short	0x0000
        /*0042*/ 	.short	0x0000
        /*0044*/ 	.byte	0x00, 0xf0, 0x11, 0x00


	//----- nvinfo : EIATTR_SPARSE_MMA_MASK
	.align		4
.L_87:
        /*0048*/ 	.byte	0x03, 0x50
        /*004a*/ 	.short	0x0000


	//----- nvinfo : EIATTR_MAXREG_COUNT
	.align		4
        /*004c*/ 	.byte	0x03, 0x1b
        /*004e*/ 	.short	0x00ff


	//----- nvinfo : EIATTR_MERCURY_ISA_VERSION
	.align		4
        /*0050*/ 	.byte	0x03, 0x5f
        /*0052*/ 	.short	0x0101


	//----- nvinfo : EIATTR_VRC_CTA_INIT_COUNT
	.align		4
        /*0054*/ 	.byte	0x02, 0x4a
	.zero		1
	.zero		1


	//----- nvinfo : EIATTR_EXIT_INSTR_OFFSETS
	.align		4
        /*0058*/ 	.byte	0x04, 0x1c
        /*005a*/ 	.short	(.L_89 - .L_88)


	//   ....[0]....
.L_88:
        /*005c*/ 	.word	0x000000c0


	//   ....[1]....
        /*0060*/ 	.word	0x00000140


	//----- nvinfo : EIATTR_CBANK_PARAM_SIZE
	.align		4
.L_89:
        /*0064*/ 	.byte	0x03, 0x19
        /*0066*/ 	.short	0x0018


	//----- nvinfo : EIATTR_PARAM_CBANK
	.align		4
        /*0068*/ 	.byte	0x04, 0x0a
        /*006a*/ 	.short	(.L_91 - .L_90)
	.align		4
.L_90:
        /*006c*/ 	.word	index@(.nv.constant0._Z17SimpleKernelALPHAiifPf)
        /*0070*/ 	.short	0x0380
        /*0072*/ 	.short	0x0018


	//----- nvinfo : EIATTR_SW_WAR
	.align		4
.L_91:
        /*0074*/ 	.byte	0x04, 0x36
        /*0076*/ 	.short	(.L_93 - .L_92)
.L_92:
        /*0078*/ 	.word	0x00000008
.L_93:


//--------------------- .nv.info._Z12SimpleKerneliiPfS_ --------------------------
	.section	.nv.info._Z12SimpleKerneliiPfS_,"",@"SHT_CUDA_INFO"
	.sectionflags	@""
	.align	4


	//----- nvinfo : EIATTR_CUDA_API_VERSION
	.align		4
        /*0000*/ 	.byte	0x04, 0x37
        /*0002*/ 	.short	(.L_95 - .L_94)
.L_94:
        /*0004*/ 	.word	0x00000082


	//----- nvinfo : EIATTR_KPARAM_INFO
	.align		4
.L_95:
        /*0008*/ 	.byte	0x04, 0x17
        /*000a*/ 	.short	(.L_97 - .L_96)
.L_96:
        /*000c*/ 	.word	0x00000000
        /*0010*/ 	.short	0x0003
        /*0012*/ 	.short	0x0010
        /*0014*/ 	.byte	0x00, 0xf5, 0x21, 0x00


	//----- nvinfo : EIATTR_KPARAM_INFO
	.align		4
.L_97:
        /*0018*/ 	.byte	0x04, 0x17
        /*001a*/ 	.short	(.L_99 - .L_98)
.L_98:
        /*001c*/ 	.word	0x00000000
        /*0020*/ 	.short	0x0002
        /*0022*/ 	.short	0x0008
        /*0024*/ 	.byte	0x00, 0xf5, 0x21, 0x00


	//----- nvinfo : EIATTR_KPARAM_INFO
	.align		4
.L_99:
        /*0028*/ 	.byte	0x04, 0x17
        /*002a*/ 	.short	(.L_101 - .L_100)
.L_100:
        /*002c*/ 	.word	0x00000000
        /*0030*/ 	.short	0x0001
        /*0032*/ 	.short	0x0004
        /*0034*/ 	.byte	0x00, 0xf0, 0x11, 0x00


	//----- nvinfo : EIATTR_KPARAM_INFO
	.align		4
.L_101:
        /*0038*/ 	.byte	0x04, 0x17
        /*003a*/ 	.short	(.L_103 - .L_102)
.L_102:
        /*003c*/ 	.word	0x00000000
        /*0040*/ 	.short	0x0000
        /*0042*/ 	.short	0x0000
        /*0044*/ 	.byte	0x00, 0xf0, 0x11, 0x00


	//----- nvinfo : EIATTR_SPARSE_MMA_MASK
	.align		4
.L_103:
        /*0048*/ 	.byte	0x03, 0x50
        /*004a*/ 	.short	0x0000


	//----- nvinfo : EIATTR_MAXREG_COUNT
	.align		4
        /*004c*/ 	.byte	0x03, 0x1b
        /*004e*/ 	.short	0x00ff


	//----- nvinfo : EIATTR_MERCURY_ISA_VERSION
	.align		4
        /*0050*/ 	.byte	0x03, 0x5f
        /*0052*/ 	.short	0x0101


	//----- nvinfo : EIATTR_VRC_CTA_INIT_COUNT
	.align		4
        /*0054*/ 	.byte	0x02, 0x4a
	.zero		1
	.zero		1


	//----- nvinfo : EIATTR_EXIT_INSTR_OFFSETS
	.align		4
        /*0058*/ 	.byte	0x04, 0x1c
        /*005a*/ 	.short	(.L_105 - .L_104)


	//   ....[0]....
.L_104:
        /*005c*/ 	.word	0x000000c0


	//   ....[1]....
        /*0060*/ 	.word	0x00000160


	//----- nvinfo : EIATTR_CBANK_PARAM_SIZE
	.align		4
.L_105:
        /*0064*/ 	.byte	0x03, 0x19
        /*0066*/ 	.short	0x0018


	//----- nvinfo : EIATTR_PARAM_CBANK
	.align		4
        /*0068*/ 	.byte	0x04, 0x0a
        /*006a*/ 	.short	(.L_107 - .L_106)
	.align		4
.L_106:
        /*006c*/ 	.word	index@(.nv.constant0._Z12SimpleKerneliiPfS_)
        /*0070*/ 	.short	0x0380
        /*0072*/ 	.short	0x0018


	//----- nvinfo : EIATTR_SW_WAR
	.align		4
.L_107:
        /*0074*/ 	.byte	0x04, 0x36
        /*0076*/ 	.short	(.L_109 - .L_108)
.L_108:
        /*0078*/ 	.word	0x00000008
.L_109:


//--------------------- .nv.info._Z12FrequencyAddiiPfS_f --------------------------
	.section	.nv.info._Z12FrequencyAddiiPfS_f,"",@"SHT_CUDA_INFO"
	.sectionflags	@""
	.align	4


	//----- nvinfo : EIATTR_CUDA_API_VERSION
	.align		4
        /*0000*/ 	.byte	0x04, 0x37
        /*0002*/ 	.short	(.L_111 - .L_110)
.L_110:
        /*0004*/ 	.word	0x00000082


	//----- nvinfo : EIATTR_KPARAM_INFO
	.align		4
.L_111:
        /*0008*/ 	.byte	0x04, 0x17
        /*000a*/ 	.short	(.L_113 - .L_112)
.L_112:
        /*000c*/ 	.word	0x00000000
        /*0010*/ 	.short	0x0004
        /*0012*/ 	.short	0x0018
        /*0014*/ 	.byte	0x00, 0xf0, 0x11, 0x00


	//----- nvinfo : EIATTR_KPARAM_INFO
	.align		4
.L_113:
        /*0018*/ 	.byte	0x04, 0x17
        /*001a*/ 	.short	(.L_115 - .L_114)
.L_114:
        /*001c*/ 	.word	0x00000000
        /*0020*/ 	.short	0x0003
        /*0022*/ 	.short	0x0010
        /*0024*/ 	.byte	0x00, 0xf5, 0x21, 0x00


	//----- nvinfo : EIATTR_KPARAM_INFO
	.align		4
.L_115:
        /*0028*/ 	.byte	0x04, 0x17
        /*002a*/ 	.short	(.L_117 - .L_116)
.L_116:
        /*002c*/ 	.word	0x00000000
        /*0030*/ 	.short	0x0002
        /*0032*/ 	.short	0x0008
        /*0034*/ 	.byte	0x00, 0xf5, 0x21, 0x00


	//----- nvinfo : EIATTR_KPARAM_INFO
	.align		4
.L_117:
        /*0038*/ 	.byte	0x04, 0x17
        /*003a*/ 	.short	(.L_119 - .L_118)
.L_118:
        /*003c*/ 	.word	0x00000000
        /*0040*/ 	.short	0x0001
        /*0042*/ 	.short	0x0004
        /*0044*/ 	.byte	0x00, 0xf0, 0x11, 0x00


	//----- nvinfo : EIATTR_KPARAM_INFO
	.align		4
.L_119:
        /*0048*/ 	.byte	0x04, 0x17
        /*004a*/ 	.short	(.L_121 - .L_120)
.L_120:
        /*004c*/ 	.word	0x00000000
        /*0050*/ 	.short	0x0000
        /*0052*/ 	.short	0x0000
        /*0054*/ 	.byte	0x00, 0xf0, 0x11, 0x00


	//----- nvinfo : EIATTR_SPARSE_MMA_MASK
	.align		4
.L_121:
        /*0058*/ 	.byte	0x03, 0x50
        /*005a*/ 	.short	0x0000


	//----- nvinfo : EIATTR_MAXREG_COUNT
	.align		4
        /*005c*/ 	.byte	0x03, 0x1b
        /*005e*/ 	.short	0x00ff


	//----- nvinfo : EIATTR_MERCURY_ISA_VERSION
	.align		4
        /*0060*/ 	.byte	0x03, 0x5f
        /*0062*/ 	.short	0x0101


	//----- nvinfo : EIATTR_VRC_CTA_INIT_COUNT
	.align		4
        /*0064*/ 	.byte	0x02, 0x4a
	.zero		1
	.zero		1


	//----- nvinfo : EIATTR_EXIT_INSTR_OFFSETS
	.align		4
        /*0068*/ 	.byte	0x04, 0x1c
        /*006a*/ 	.short	(.L_123 - .L_122)


	//   ....[0]....
.L_122:
        /*006c*/ 	.word	0x000000c0


	//   ....[1]....
        /*0070*/ 	.word	0x00000230


	//----- nvinfo : EIATTR_CBANK_PARAM_SIZE
	.align		4
.L_123:
        /*0074*/ 	.byte	0x03, 0x19
        /*0076*/ 	.short	0x001c


	//----- nvinfo : EIATTR_PARAM_CBANK
	.align		4
        /*0078*/ 	.byte	0x04, 0x0a
        /*007a*/ 	.short	(.L_125 - .L_124)
	.align		4
.L_124:
        /*007c*/ 	.word	index@(.nv.constant0._Z12FrequencyAddiiPfS_f)
        /*0080*/ 	.short	0x0380
        /*0082*/ 	.short	0x001c


	//----- nvinfo : EIATTR_SW_WAR
	.align		4
.L_125:
        /*0084*/ 	.byte	0x04, 0x36
        /*0086*/ 	.short	(.L_127 - .L_126)
.L_126:
        /*0088*/ 	.word	0x00000008
.L_127:


//--------------------- .nv.info._Z16FrequencySharpeniiPfS_S_fi --------------------------
	.section	.nv.info._Z16FrequencySharpeniiPfS_S_fi,"",@"SHT_CUDA_INFO"
	.sectionflags	@""
	.align	4


	//----- nvinfo : EIATTR_CUDA_API_VERSION
	.align		4
        /*0000*/ 	.byte	0x04, 0x37
        /*0002*/ 	.short	(.L_129 - .L_128)
.L_128:
        /*0004*/ 	.word	0x00000082


	//----- nvinfo : EIATTR_KPARAM_INFO
	.align		4
.L_129:
        /*0008*/ 	.byte	0x04, 0x17
        /*000a*/ 	.short	(.L_131 - .L_130)
.L_130:
        /*000c*/ 	.word	0x00000000
        /*0010*/ 	.short	0x0006
        /*0012*/ 	.short	0x0024
        /*0014*/ 	.byte	0x00, 0xf0, 0x11, 0x00


	//----- nvinfo : EIATTR_KPARAM_INFO
	.align		4
.L_131:
        /*0018*/ 	.byte	0x04, 0x17
        /*001a*/ 	.short	(.L_133 - .L_132)
.L_132:
        /*001c*/ 	.word	0x00000000
        /*0020*/ 	.short	0x0005
        /*0022*/ 	.short	0x0020
        /*0024*/ 	.byte	0x00, 0xf0, 0x11, 0x00


	//----- nvinfo : EIATTR_KPARAM_INFO
	.align		4
.L_133:
        /*0028*/ 	.byte	0x04, 0x17
        /*002a*/ 	.short	(.L_135 - .L_134)
.L_134:
        /*002c*/ 	.word	0x00000000
        /*0030*/ 	.short	0x0004
        /*0032*/ 	.short	0x0018
        /*0034*/ 	.byte	0x00, 0xf5, 0x21, 0x00


	//----- nvinfo : EIATTR_KPARAM_INFO
	.align		4
.L_135:
        /*0038*/ 	.byte	0x04, 0x17
        /*003a*/ 	.short	(.L_137 - .L_136)
.L_136:
        /*003c*/ 	.word	0x00000000
        /*0040*/ 	.short	0x0003
        /*0042*/ 	.short	0x0010
        /*0044*/ 	.byte	0x00, 0xf5, 0x21, 0x00


	//----- nvinfo : EIATTR_KPARAM_INFO
	.align		4
.L_137:
        /*0048*/ 	.byte	0x04, 0x17
        /*004a*/ 	.short	(.L_139 - .L_138)
.L_138:
        /*004c*/ 	.word	0x00000000
        /*0050*/ 	.short	0x0002
        /*0052*/ 	.short	0x0008
        /*0054*/ 	.byte	0x00, 0xf5, 0x21, 0x00


	//----- nvinfo : EIATTR_KPARAM_INFO
	.align		4
.L_139:
        /*0058*/ 	.byte	0x04, 0x17
        /*005a*/ 	.short	(.L_141 - .L_140)
.L_140:
        /*005c*/ 	.word	0x00000000
        /*0060*/ 	.short	0x0001
        /*0062*/ 	.short	0x0004
        /*0064*/ 	.byte	0x00, 0xf0, 0x11, 0x00


	//----- nvinfo : EIATTR_KPARAM_INFO
	.align		4
.L_141:
        /*0068*/ 	.byte	0x04, 0x17
        /*006a*/ 	.short	(.L_143 - .L_142)
.L_142:
        /*006c*/ 	.word	0x00000000
        /*0070*/ 	.short	0x0000
        /*0072*/ 	.short	0x0000
        /*0074*/ 	.byte	0x00, 0xf0, 0x11, 0x00


	//----- nvinfo : EIATTR_SPARSE_MMA_MASK
	.align		4
.L_143:
        /*0078*/ 	.byte	0x03, 0x50
        /*007a*/ 	.short	0x0000


	//----- nvinfo : EIATTR_MAXREG_COUNT
	.align		4
        /*007c*/ 	.byte	0x03, 0x1b
        /*007e*/ 	.short	0x00ff


	//----- nvinfo : EIATTR_MERCURY_ISA_VERSION
	.align		4
        /*0080*/ 	.byte	0x03, 0x5f
        /*0082*/ 	.short	0x0101


	//----- nvinfo : EIATTR_VRC_CTA_INIT_COUNT
	.align		4
        /*0084*/ 	.byte	0x02, 0x4a
	.zero		1
	.zero		1


	//----- nvinfo : EIATTR_EXIT_INSTR_OFFSETS
	.align		4
        /*0088*/ 	.byte	0x04, 0x1c
        /*008a*/ 	.short	(.L_145 - .L_144)


	//   ....[0]....
.L_144:
        /*008c*/ 	.word	0x000000c0


	//   ....[1]....
        /*0090*/ 	.word	0x00000200


	//   ....[2]....
        /*0094*/ 	.word	0x000002e0


	//----- nvinfo : EIATTR_CBANK_PARAM_SIZE
	.align		4
.L_145:
        /*0098*/ 	.byte	0x03, 0x19
        /*009a*/ 	.short	0x0028


	//----- nvinfo : EIATTR_PARAM_CBANK
	.align		4
        /*009c*/ 	.byte	0x04, 0x0a
        /*009e*/ 	.short	(.L_147 - .L_146)
	.align		4
.L_146:
        /*00a0*/ 	.word	index@(.nv.constant0._Z16FrequencySharpeniiPfS_S_fi)
        /*00a4*/ 	.short	0x0380
        /*00a6*/ 	.short	0x0028


	//----- nvinfo : EIATTR_SW_WAR
	.align		4
.L_147:
        /*00a8*/ 	.byte	0x04, 0x36
        /*00aa*/ 	.short	(.L_149 - .L_148)
.L_148:
        /*00ac*/ 	.word	0x00000008
.L_149:


//--------------------- .nv.info._Z19d_recursiveGaussianPfS_iif --------------------------
	.section	.nv.info._Z19d_recursiveGaussianPfS_iif,"",@"SHT_CUDA_INFO"
	.sectionflags	@""
	.align	4


	//----- nvinfo : EIATTR_CUDA_API_VERSION
	.align		4
        /*0000*/ 	.byte	0x04, 0x37
        /*0002*/ 	.short	(.L_151 - .L_150)
.L_150:
        /*0004*/ 	.word	0x00000082


	//----- nvinfo : EIATTR_KPARAM_INFO
	.align		4
.L_151:
        /*0008*/ 	.byte	0x04, 0x17
        /*000a*/ 	.short	(.L_153 - .L_152)
.L_152:
        /*000c*/ 	.word	0x00000000
        /*0010*/ 	.short	0x0004
        /*0012*/ 	.short	0x0018
        /*0014*/ 	.byte	0x00, 0xf0, 0x11, 0x00


	//----- nvinfo : EIATTR_KPARAM_INFO
	.align		4
.L_153:
        /*0018*/ 	.byte	0x04, 0x17
        /*001a*/ 	.short	(.L_155 - .L_154)
.L_154:
        /*001c*/ 	.word	0x00000000
        /*0020*/ 	.short	0x0003
        /*0022*/ 	.short	0x0014
        /*0024*/ 	.byte	0x00, 0xf0, 0x11, 0x00


	//----- nvinfo : EIATTR_KPARAM_INFO
	.align		4
.L_155:
        /*0028*/ 	.byte	0x04, 0x17
        /*002a*/ 	.short	(.L_157 - .L_156)
.L_156:
        /*002c*/ 	.word	0x00000000
        /*0030*/ 	.short	0x0002
        /*0032*/ 	.short	0x0010
        /*0034*/ 	.byte	0x00, 0xf0, 0x11, 0x00


	//----- nvinfo : EIATTR_KPARAM_INFO
	.align		4
.L_157:
        /*0038*/ 	.byte	0x04, 0x17
        /*003a*/ 	.short	(.L_159 - .L_158)
.L_158:
        /*003c*/ 	.word	0x00000000
        /*0040*/ 	.short	0x0001
        /*0042*/ 	.short	0x0008
        /*0044*/ 	.byte	0x00, 0xf5, 0x21, 0x00


	//----- nvinfo : EIATTR_KPARAM_INFO
	.align		4
.L_159:
        /*0048*/ 	.byte	0x04, 0x17
        /*004a*/ 	.short	(.L_161 - .L_160)
.L_160:
        /*004c*/ 	.word	0x00000000
        /*0050*/ 	.short	0x0000
        /*0052*/ 	.short	0x0000
        /*0054*/ 	.byte	0x00, 0xf5, 0x21, 0x00


	//----- nvinfo : EIATTR_SPARSE_MMA_MASK
	.align		4
.L_161:
        /*0058*/ 	.byte	0x03, 0x50
        /*005a*/ 	.short	0x0000


	//----- nvinfo : EIATTR_MAXREG_COUNT
	.align		4
        /*005c*/ 	.byte	0x03, 0x1b
        /*005e*/ 	.short	0x00ff


	//----- nvinfo : EIATTR_MERCURY_ISA_VERSION
	.align		4
        /*0060*/ 	.byte	0x03, 0x5f
        /*0062*/ 	.short	0x0101


	//----- nvinfo : EIATTR_VRC_CTA_INIT_COUNT
	.align		4
        /*0064*/ 	.byte	0x02, 0x4a
	.zero		1
	.zero		1


	//----- nvinfo : EIATTR_EXIT_INSTR_OFFSETS
	.align		4
        /*0068*/ 	.byte	0x04, 0x1c
        /*006a*/ 	.short	(.L_163 - .L_162)


	//   ....[0]....
.L_162:
        /*006c*/ 	.word	0x000005e0


	//   ....[1]....
        /*0070*/ 	.word	0x00000fe0


	//   ....[2]....
        /*0074*/ 	.word	0x00001680


	//   ....[3]....
        /*0078*/ 	.word	0x00001960


	//   ....[4]....
        /*007c*/ 	.word	0x00001ae0


	//   ....[5]....
        /*0080*/ 	.word	0x00001ba0


	//----- nvinfo : EIATTR_CRS_STACK_SIZE
	.align		4
.L_163:
        /*0084*/ 	.byte	0x04, 0x1e
        /*0086*/ 	.short	(.L_165 - .L_164)
.L_164:
        /*0088*/ 	.word	0x00000000


	//----- nvinfo : EIATTR_CBANK_PARAM_SIZE
	.align		4
.L_165:
        /*008c*/ 	.byte	0x03, 0x19
        /*008e*/ 	.short	0x001c


	//----- nvinfo : EIATTR_PARAM_CBANK
	.align		4
        /*0090*/ 	.byte	0x04, 0x0a
        /*0092*/ 	.short	(.L_167 - .L_166)
	.align		4
.L_166:
        /*0094*/ 	.word	index@(.nv.constant0._Z19d_recursiveGaussianPfS_iif)
        /*0098*/ 	.short	0x0380
        /*009a*/ 	.short	0x001c


	//----- nvinfo : EIATTR_SW_WAR
	.align		4
.L_167:
        /*009c*/ 	.byte	0x04, 0x36
        /*009e*/ 	.short	(.L_169 - .L_168)
.L_168:
        /*00a0*/ 	.word	0x00000008
.L_169:


//--------------------- .nv.info._Z11d_transposePfS_ii --------------------------
	.section	.nv.info._Z11d_transposePfS_ii,"",@"SHT_CUDA_INFO"
	.sectionflags	@""
	.align	4


	//----- nvinfo : EIATTR_CUDA_API_VERSION
	.align		4
        /*0000*/ 	.byte	0x04, 0x37
        /*0002*/ 	.short	(.L_171 - .L_170)
.L_170:
        /*0004*/ 	.word	0x00000082


	//----- nvinfo : EIATTR_KPARAM_INFO
	.align		4
.L_171:
        /*0008*/ 	.byte	0x04, 0x17
        /*000a*/ 	.short	(.L_173 - .L_172)
.L_172:
        /*000c*/ 	.word	0x00000000
        /*0010*/ 	.short	0x0003
        /*0012*/ 	.short	0x0014
        /*0014*/ 	.byte	0x00, 0xf0, 0x11, 0x00


	//----- nvinfo : EIATTR_KPARAM_INFO
	.align		4
.L_173:
        /*0018*/ 	.byte	0x04, 0x17
        /*001a*/ 	.short	(.L_175 - .L_174)
.L_174:
        /*001c*/ 	.word	0x00000000
        /*0020*/ 	.short	0x0002
        /*0022*/ 	.short	0x0010
        /*0024*/ 	.byte	0x00, 0xf0, 0x11, 0x00


	//----- nvinfo : EIATTR_KPARAM_INFO
	.align		4
.L_175:
        /*0028*/ 	.byte	0x04, 0x17
        /*002a*/ 	.short	(.L_177 - .L_176)
.L_176:
        /*002c*/ 	.word	0x00000000
        /*0030*/ 	.short	0x0001
        /*0032*/ 	.short	0x0008
        /*0034*/ 	.byte	0x00, 0xf5, 0x21, 0x00


	//----- nvinfo : EIATTR_KPARAM_INFO
	.align		4
.L_177:
        /*0038*/ 	.byte	0x04, 0x17
        /*003a*/ 	.short	(.L_179 - .L_178)
.L_178:
        /*003c*/ 	.word	0x00000000
        /*0040*/ 	.short	0x0000
        /*0042*/ 	.short	0x0000
        /*0044*/ 	.byte	0x00, 0xf5, 0x21, 0x00


	//----- nvinfo : EIATTR_SPARSE_MMA_MASK
	.align		4
.L_179:
        /*0048*/ 	.byte	0x03, 0x50
        /*004a*/ 	.short	0x0000


	//----- nvinfo : EIATTR_MAXREG_COUNT
	.align		4
        /*004c*/ 	.byte	0x03, 0x1b
        /*004e*/ 	.short	0x00ff


	//----- nvinfo : EIATTR_NUM_BARRIERS
	.align		4
        /*0050*/ 	.byte	0x02, 0x4c
        /*0052*/ 	.byte	0x01
	.zero		1


	//----- nvinfo : EIATTR_MERCURY_ISA_VERSION
	.align		4
        /*0054*/ 	.byte	0x03, 0x5f
        /*0056*/ 	.short	0x0101


	//----- nvinfo : EIATTR_VRC_CTA_INIT_COUNT
	.align		4
        /*0058*/ 	.byte	0x02, 0x4a
	.zero		1
	.zero		1


	//----- nvinfo : EIATTR_EXIT_INSTR_OFFSETS
	.align		4
        /*005c*/ 	.byte	0x04, 0x1c
        /*005e*/ 	.short	(.L_181 - .L_180)


	//   ....[0]....
.L_180:
        /*0060*/ 	.word	0x000001a0


	//   ....[1]....
        /*0064*/ 	.word	0x00000260


	//----- nvinfo : EIATTR_CBANK_PARAM_SIZE
	.align		4
.L_181:
        /*0068*/ 	.byte	0x03, 0x19
        /*006a*/ 	.short	0x0018


	//----- nvinfo : EIATTR_PARAM_CBANK
	.align		4
        /*006c*/ 	.byte	0x04, 0x0a
        /*006e*/ 	.short	(.L_183 - .L_182)
	.align		4
.L_182:
        /*0070*/ 	.word	index@(.nv.constant0._Z11d_transposePfS_ii)
        /*0074*/ 	.short	0x0380
        /*0076*/ 	.short	0x0018


	//----- nvinfo : EIATTR_SW_WAR
	.align		4
.L_183:
        /*0078*/ 	.byte	0x04, 0x36
        /*007a*/ 	.short	(.L_185 - .L_184)
.L_184:
        /*007c*/ 	.word	0x00000008
.L_185:


//--------------------- .nv.info._Z15d_lab_to_rec709Pfii --------------------------
	.section	.nv.info._Z15d_lab_to_rec709Pfii,"",@"SHT_CUDA_INFO"
	.sectionflags	@""
	.align	4


	//----- nvinfo : EIATTR_CUDA_API_VERSION
	.align		4
        /*0000*/ 	.byte	0x04, 0x37
        /*0002*/ 	.short	(.L_187 - .L_186)
.L_186:
        /*0004*/ 	.word	0x00000082


	//----- nvinfo : EIATTR_KPARAM_INFO
	.align		4
.L_187:
        /*0008*/ 	.byte	0x04, 0x17
        /*000a*/ 	.short	(.L_189 - .L_188)
.L_188:
        /*000c*/ 	.word	0x00000000
        /*0010*/ 	.short	0x0002
        /*0012*/ 	.short	0x000c
        /*0014*/ 	.byte	0x00, 0xf0, 0x11, 0x00


	//----- nvinfo : EIATTR_KPARAM_INFO
	.align		4
.L_189:
        /*0018*/ 	.byte	0x04, 0x17
        /*001a*/ 	.short	(.L_191 - .L_190)
.L_190:
        /*001c*/ 	.word	0x00000000
        /*0020*/ 	.short	0x0001
        /*0022*/ 	.short	0x0008
        /*0024*/ 	.byte	0x00, 0xf0, 0x11, 0x00


	//----- nvinfo : EIATTR_KPARAM_INFO
	.align		4
.L_191:
        /*0028*/ 	.byte	0x04, 0x17
        /*002a*/ 	.short	(.L_193 - .L_192)
.L_192:
        /*002c*/ 	.word	0x00000000
        /*0030*/ 	.short	0x0000
        /*0032*/ 	.short	0x0000
        /*0034*/ 	.byte	0x00, 0xf5, 0x21, 0x00


	//----- nvinfo : EIATTR_SPARSE_MMA_MASK
	.align		4
.L_193:
        /*0038*/ 	.byte	0x03, 0x50
        /*003a*/ 	.short	0x0000


	//----- nvinfo : EIATTR_MAXREG_COUNT
	.align		4
        /*003c*/ 	.byte	0x03, 0x1b
        /*003e*/ 	.short	0x00ff


	//----- nvinfo : EIATTR_MERCURY_ISA_VERSION
	.align		4
        /*0040*/ 	.byte	0x03, 0x5f
        /*0042*/ 	.short	0x0101


	//----- nvinfo : EIATTR_VRC_CTA_INIT_COUNT
	.align		4
        /*0044*/ 	.byte	0x02, 0x4a
	.zero		1
	.zero		1


	//----- nvinfo : EIATTR_EXIT_INSTR_OFFSETS
	.align		4
        /*0048*/ 	.byte	0x04, 0x1c
        /*004a*/ 	.short	(.L_195 - .L_194)


	//   ....[0]....
.L_194:
        /*004c*/ 	.word	0x000000c0


	//   ....[1]....
        /*0050*/ 	.word	0x00001850


	//----- nvinfo : EIATTR_CRS_STACK_SIZE
	.align		4
.L_195:
        /*0054*/ 	.byte	0x04, 0x1e
        /*0056*/ 	.short	(.L_197 - .L_196)
.L_196:
        /*0058*/ 	.word	0x00000000


	//----- nvinfo : EIATTR_CBANK_PARAM_SIZE
	.align		4
.L_197:
        /*005c*/ 	.byte	0x03, 0x19
        /*005e*/ 	.short	0x0010


	//----- nvinfo : EIATTR_PARAM_CBANK
	.align		4
        /*0060*/ 	.byte	0x04, 0x0a
        /*0062*/ 	.short	(.L_199 - .L_198)
	.align		4
.L_198:
        /*0064*/ 	.word	index@(.nv.constant0._Z15d_lab_to_rec709Pfii)
        /*0068*/ 	.short	0x0380
        /*006a*/ 	.short	0x0010


	//----- nvinfo : EIATTR_SW_WAR
	.align		4
.L_199:
        /*006c*/ 	.byte	0x04, 0x36
        /*006e*/ 	.short	(.L_201 - .L_200)
.L_200:
        /*0070*/ 	.word	0x00000008
.L_201:


//--------------------- .nv.info._Z15d_rec709_to_labPfS_ii --------------------------
	.section	.nv.info._Z15d_rec709_to_labPfS_ii,"",@"SHT_CUDA_INFO"
	.sectionflags	@""
	.align	4


	//----- nvinfo : EIATTR_CUDA_API_VERSION
	.align		4
        /*0000*/ 	.byte	0x04, 0x37
        /*0002*/ 	.short	(.L_203 - .L_202)
.L_202:
        /*0004*/ 	.word	0x00000082


	//----- nvinfo : EIATTR_KPARAM_INFO
	.align		4
.L_203:
        /*0008*/ 	.byte	0x04, 0x17
        /*000a*/ 	.short	(.L_205 - .L_204)
.L_204:
        /*000c*/ 	.word	0x00000000
        /*0010*/ 	.short	0x0003
        /*0012*/ 	.short	0x0014
        /*0014*/ 	.byte	0x00, 0xf0, 0x11, 0x00


	//----- nvinfo : EIATTR_KPARAM_INFO
	.align		4
.L_205:
        /*0018*/ 	.byte	0x04, 0x17
        /*001a*/ 	.short	(.L_207 - .L_206)
.L_206:
        /*001c*/ 	.word	0x00000000
        /*0020*/ 	.short	0x0002
        /*0022*/ 	.short	0x0010
        /*0024*/ 	.byte	0x00, 0xf0, 0x11, 0x00


	//----- nvinfo : EIATTR_KPARAM_INFO
	.align		4
.L_207:
        /*0028*/ 	.byte	0x04, 0x17
        /*002a*/ 	.short	(.L_209 - .L_208)
.L_208:
        /*002c*/ 	.word	0x00000000
        /*0030*/ 	.short	0x0001
        /*0032*/ 	.short	0x0008
        /*0034*/ 	.byte	0x00, 0xf5, 0x21, 0x00


	//----- nvinfo : EIATTR_KPARAM_INFO
	.align		4
.L_209:
        /*0038*/ 	.byte	0x04, 0x17
        /*003a*/ 	.short	(.L_211 - .L_210)
.L_210:
        /*003c*/ 	.word	0x00000000
        /*0040*/ 	.short	0x0000
        /*0042*/ 	.short	0x0000
        /*0044*/ 	.byte	0x00, 0xf5, 0x21, 0x00


	//----- nvinfo : EIATTR_SPARSE_MMA_MASK
	.align		4
.L_211:
        /*0048*/ 	.byte	0x03, 0x50
        /*004a*/ 	.short	0x0000


	//----- nvinfo : EIATTR_MAXREG_COUNT
	.align		4
        /*004c*/ 	.byte	0x03, 0x1b
        /*004e*/ 	.short	0x00ff


	//----- nvinfo : EIATTR_MERCURY_ISA_VERSION
	.align		4
        /*0050*/ 	.byte	0x03, 0x5f
        /*0052*/ 	.short	0x0101


	//----- nvinfo : EIATTR_VRC_CTA_INIT_COUNT
	.align		4
        /*0054*/ 	.byte	0x02, 0x4a
	.zero		1
	.zero		1


	//----- nvinfo : EIATTR_EXIT_INSTR_OFFSETS
	.align		4
        /*0058*/ 	.byte	0x04, 0x1c
        /*005a*/ 	.short	(.L_213 - .L_212)


	//   ....[0]....
.L_212:
        /*005c*/ 	.word	0x000000c0


	//   ....[1]....
        /*0060*/ 	.word	0x00002490


	//----- nvinfo : EIATTR_CRS_STACK_SIZE
	.align		4
.L_213:
        /*0064*/ 	.byte	0x04, 0x1e
        /*0066*/ 	.short	(.L_215 - .L_214)
.L_214:
        /*0068*/ 	.word	0x00000000


	//----- nvinfo : EIATTR_CBANK_PARAM_SIZE
	.align		4
.L_215:
        /*006c*/ 	.byte	0x03, 0x19
        /*006e*/ 	.short	0x0018


	//----- nvinfo : EIATTR_PARAM_CBANK
	.align		4
        /*0070*/ 	.byte	0x04, 0x0a
        /*0072*/ 	.short	(.L_217 - .L_216)
	.align		4
.L_216:
        /*0074*/ 	.word	index@(.nv.constant0._Z15d_rec709_to_labPfS_ii)
        /*0078*/ 	.short	0x0380
        /*007a*/ 	.short	0x0018


	//----- nvinfo : EIATTR_SW_WAR
	.align		4
.L_217:
        /*007c*/ 	.byte	0x04, 0x36
        /*007e*/ 	.short	(.L_219 - .L_218)
.L_218:
        /*0080*/ 	.word	0x00000008
.L_219:


//--------------------- .nv.callgraph             --------------------------
	.section	.nv.callgraph,"",@"SHT_CUDA_CALLGRAPH"
	.align	4
	.sectionentsize	8
	.align		4
        /*0000*/ 	.word	0x00000000
	.align		4
        /*0004*/ 	.word	0xffffffff
	.align		4
        /*0008*/ 	.word	0x00000000
	.align		4
        /*000c*/ 	.word	0xfffffffe
	.align		4
        /*0010*/ 	.word	0x00000000
	.align		4
        /*0014*/ 	.word	0xfffffffd
	.align		4
        /*0018*/ 	.word	0x00000000
	.align		4
        /*001c*/ 	.word	0xfffffffc


//--------------------- .text._Z16DisplayThresholdiiPfS_i --------------------------
	.section	.text._Z16DisplayThresholdiiPfS_i,"ax",@progbits
	.align	128
        .global         _Z16DisplayThresholdiiPfS_i
        .type           _Z16DisplayThresholdiiPfS_i,@function
        .size           _Z16DisplayThresholdiiPfS_i,(.L_x_106 - _Z16DisplayThresholdiiPfS_i)
        .other          _Z16DisplayThresholdiiPfS_i,@"STO_CUDA_ENTRY STV_DEFAULT"
_Z16DisplayThresholdiiPfS_i:
.text._Z16DisplayThresholdiiPfS_i:
[----:B------:R-:W-:Y:S01]  /*0000*/  LDC R1, c[0x0][0x37c] ;  /* 0x0000df00ff017b82 */ /* 0x000fe20000000800 */
[----:B------:R-:W0:Y:S07]  /*0010*/  S2R R2, SR_TID.Y ;  /* 0x0000000000027919 */ /* 0x000e2e0000002200 */
[----:B------:R-:W1:Y:S01]  /*0020*/  LDC R0, c[0x0][0x360] ;  /* 0x0000d800ff007b82 */ /* 0x000e620000000800 */
[----:B------:R-:W2:Y:S01]  /*0030*/  LDCU.64 UR6, c[0x0][0x380] ;  /* 0x00007000ff0677ac */ /* 0x000ea20008000a00 */
[----:B------:R-:W1:Y:S06]  /*0040*/  S2R R3, SR_TID.X ;  /* 0x0000000000037919 */ /* 0x000e6c0000002100 */
[----:B------:R-:W0:Y:S08]  /*0050*/  S2UR UR5, SR_CTAID.Y ;  /* 0x00000000000579c3 */ /* 0x000e300000002600 */
[----:B------:R-:W0:Y:S08]  /*0060*/  LDC R5, c[0x0][0x364] ;  /* 0x0000d900ff057b82 */ /* 0x000e300000000800 */
[----:B------:R-:W1:Y:S01]  /*0070*/  S2UR UR4, SR_CTAID.X ;  /* 0x00000000000479c3 */ /* 0x000e620000002500 */
[----:B0-----:R-:W-:-:S05]  /*0080*/  IMAD R5, R5, UR5, R2 ;  /* 0x0000000505057c24 */ /* 0x001fca000f8e0202 */
[----:B--2---:R-:W-:Y:S01]  /*0090*/  ISETP.GE.AND P0, PT, R5, UR7, PT ;  /* 0x0000000705007c0c */ /* 0x004fe2000bf06270 */
[----:B-1----:R-:W-:-:S05]  /*00a0*/  IMAD R0, R0, UR4, R3 ;  /* 0x0000000400007c24 */ /* 0x002fca000f8e0203 */
[----:B------:R-:W-:-:S13]  /*00b0*/  ISETP.GE.OR P0, PT, R0, UR6, P0 ;  /* 0x0000000600007c0c */ /* 0x000fda0008706670 */
[----:B------:R-:W-:Y:S05]  /*00c0*/  @P0 EXIT ;  /* 0x000000000000094d */ /* 0x000fea0003800000 */
[----:B------:R-:W0:Y:S01]  /*00d0*/  LDC.64 R2, c[0x0][0x388] ;  /* 0x0000e200ff027b82 */ /* 0x000e220000000a00 */
[----:B------:R-:W1:Y:S01]  /*00e0*/  LDCU.64 UR4, c[0x0][0x358] ;  /* 0x00006b00ff0477ac */ /* 0x000e620008000a00 */
[----:B------:R-:W-:-:S05]  /*00f0*/  IMAD R0, R5, UR6, R0 ;  /* 0x0000000605007c24 */ /* 0x000fca000f8e0200 */
[----:B------:R-:W-:Y:S01]  /*0100*/  SHF.L.U32 R7, R0, 0x2, RZ ;  /* 0x0000000200077819 */ /* 0x000fe200000006ff */
[----:B------:R-:W2:Y:S08]  /*0110*/  LDC.64 R4, c[0x0][0x390] ;  /* 0x0000e400ff047b82 */ /* 0x000eb00000000a00 */
[----:B------:R-:W3:Y:S01]  /*0120*/  LDC R0, c[0x0][0x398] ;  /* 0x0000e600ff007b82 */ /* 0x000ee20000000800 */
[----:B0-----:R-:W-:-:S06]  /*0130*/  IMAD.WIDE R2, R7, 0x4, R2 ;  /* 0x0000000407027825 */ /* 0x001fcc00078e0202 */
[----:B-1----:R-:W4:Y:S01]  /*0140*/  LDG.E R2, desc[UR4][R2.64] ;  /* 0x0000000402027981 */ /* 0x002f22000c1e1900 */
[----:B--2---:R-:W-:-:S04]  /*0150*/  IMAD.WIDE R4, R7, 0x4, R4 ;  /* 0x0000000407047825 */ /* 0x004fc800078e0204 */
[----:B------:R-:W-:Y:S01]  /*0160*/  HFMA2 R7, -RZ, RZ, 1.875, 0 ;  /* 0x3f800000ff077431 */ /* 0x000fe200000001ff */
[----:B---3--:R-:W-:-:S04]  /*0170*/  ISETP.NE.AND P0, PT, R0, 0x1, PT ;  /* 0x000000010000780c */ /* 0x008fc80003f05270 */
[----:B------:R-:W-:Y:S01]  /*0180*/  STG.E desc[UR4][R4.64+0xc], R7 ;  /* 0x00000c0704007986 */ /* 0x000fe2000c101904 */
[----:B------:R-:W-:-:S05]  /*0190*/  FSEL R9, RZ, 0.5, P0 ;  /* 0x3f000000ff097808 */ /* 0x000fca0000000000 */
[----:B----4-:R-:W-:-:S05]  /*01a0*/  FADD R9, R2, R9 ;  /* 0x0000000902097221 */ /* 0x010fca0000000000 */
[----:B------:R-:W-:Y:S04]  /*01b0*/  STG.E desc[UR4][R4.64], R9 ;  /* 0x0000000904007986 */ /* 0x000fe8000c101904 */
[----:B------:R-:W-:Y:S04]  /*01c0*/  STG.E desc[UR4][R4.64+0x4], R9 ;  /* 0x0000040904007986 */ /* 0x000fe8000c101904 */
[----:B------:R-:W-:Y:S01]  /*01d0*/  STG.E desc[UR4][R4.64+0x8], R9 ;  /* 0x0000080904007986 */ /* 0x000fe2000c101904 */
[----:B------:R-:W-:Y:S05]  /*01e0*/  EXIT ;  /* 0x000000000000794d */ /* 0x000fea0003800000 */
.L_x_0:
[----:B------:R-:W-:-:S00]  /*01f0*/  BRA `(.L_x_0) ;  /* 0xfffffffc00fc7947 */ /* 0x000fc0000383ffff */
[----:B------:R-:W-:-:S00]  /*0200*/  NOP ;  /* 0x0000000000007918 */ /* 0x000fc00000000000 */
[----:B------:R-:W-:-:S00]  /*0210*/  NOP ;  /* 0x0000000000007918 */ /* 0x000fc00000000000 */
[----:B------:R-:W-:-:S00]  /*0220*/  NOP ;  /* 0x0000000000007918 */ /* 0x000fc00000000000 */
[----:B------:R-:W-:-:S00]  /*0230*/  NOP ;  /* 0x0000000000007918 */ /* 0x000fc00000000000 */
[----:B------:R-:W-:-:S00]  /*0240*/  NOP ;  /* 0x0000000000007918 */ /* 0x000fc00000000000 */
[----:B------:R-:W-:-:S00]  /*0250*/  NOP ;  /* 0x0000000000007918 */ /* 0x000fc00000000000 */
[----:B------:R-:W-:-:S00]  /*0260*/  NOP ;  /* 0x0000000000007918 */ /* 0x000fc00000000000 */
[----:B------:R-:W-:-:S00]  /*0270*/  NOP ;  /* 0x0000000000007918 */ /* 0x000fc00000000000 */
.L_x_106:


//--------------------- .text._Z17SimpleKernelALPHAiifPf --------------------------
	.section	.text._Z17SimpleKernelALPHAiifPf,"ax",@progbits
	.align	128
        .global         _Z17SimpleKernelALPHAiifPf
        .type           _Z17SimpleKernelALPHAiifPf,@function
        .size           _Z17SimpleKernelALPHAiifPf,(.L_x_107 - _Z17SimpleKernelALPHAiifPf)
        .other          _Z17SimpleKernelALPHAiifPf,@"STO_CUDA_ENTRY STV_DEFAULT"
_Z17SimpleKernelALPHAiifPf:
.text._Z17SimpleKernelALPHAiifPf:
        /* <DEDUP_REMOVED lines=17> */
[----:B------:R-:W1:Y:S04]  /*0110*/  LDC R7, c[0x0][0x388] ;  /* 0x0000e200ff077b82 */ /* 0x000e680000000800 */
[----:B0-----:R-:W-:-:S05]  /*0120*/  IMAD.WIDE R2, R5, 0x4, R2 ;  /* 0x0000000405027825 */ /* 0x001fca00078e0202 */
[----:B-1----:R-:W-:Y:S01]  /*0130*/  STG.E desc[UR4][R2.64], R7 ;  /* 0x0000000702007986 */ /* 0x002fe2000c101904 */
[----:B------:R-:W-:Y:S05]  /*0140*/  EXIT ;  /* 0x000000000000794d */ /* 0x000fea0003800000 */
.L_x_1:
        /* <DEDUP_REMOVED lines=11> */
.L_x_107:


//--------------------- .text._Z12SimpleKerneliiPfS_ --------------------------
	.section	.text._Z12SimpleKerneliiPfS_,"ax",@progbits
	.align	128
        .global         _Z12SimpleKerneliiPfS_
        .type           _Z12SimpleKerneliiPfS_,@function
        .size           _Z12SimpleKerneliiPfS_,(.L_x_108 - _Z12SimpleKerneliiPfS_)
        .other          _Z12SimpleKerneliiPfS_,@"STO_CUDA_ENTRY STV_DEFAULT"
_Z12SimpleKerneliiPfS_:
.text._Z12SimpleKerneliiPfS_:
        /* <DEDUP_REMOVED lines=17> */
[----:B------:R-:W2:Y:S04]  /*0110*/  LDC.64 R4, c[0x0][0x390] ;  /* 0x0000e400ff047b82 */ /* 0x000ea80000000a00 */
[----:B0-----:R-:W-:-:S06]  /*0120*/  IMAD.WIDE R2, R7, 0x4, R2 ;  /* 0x0000000407027825 */ /* 0x001fcc00078e0202 */
[----:B-1----:R-:W3:Y:S01]  /*0130*/  LDG.E R3, desc[UR4][R2.64] ;  /* 0x0000000402037981 */ /* 0x002ee2000c1e1900 */
[----:B--2---:R-:W-:-:S05]  /*0140*/  IMAD.WIDE R4, R7, 0x4, R4 ;  /* 0x0000000407047825 */ /* 0x004fca00078e0204 */
[----:B---3--:R-:W-:Y:S01]  /*0150*/  STG.E desc[UR4][R4.64], R3 ;  /* 0x0000000304007986 */ /* 0x008fe2000c101904 */
[----:B------:R-:W-:Y:S05]  /*0160*/  EXIT ;  /* 0x000000000000794d */ /* 0x000fea0003800000 */
.L_x_2:
        /* <DEDUP_REMOVED lines=9> */
.L_x_108:


//--------------------- .text._Z12FrequencyAddiiPfS_f --------------------------
	.section	.text._Z12FrequencyAddiiPfS_f,"ax",@progbits
	.align	128
        .global         _Z12FrequencyAddiiPfS_f
        .type           _Z12FrequencyAddiiPfS_f,@function
        .size           _Z12FrequencyAddiiPfS_f,(.L_x_109 - _Z12FrequencyAddiiPfS_f)
        .other          _Z12FrequencyAddiiPfS_f,@"STO_CUDA_ENTRY STV_DEFAULT"
_Z12FrequencyAddiiPfS_f:
.text._Z12FrequencyAddiiPfS_f:
        /* <DEDUP_REMOVED lines=19> */
[----:B0-----:R-:W-:-:S05]  /*0130*/  IMAD.WIDE R4, R7, 0x4, R4 ;  /* 0x0000000407047825 */ /* 0x001fca00078e0204 */
[----:B-1----:R-:W3:Y:S01]  /*0140*/  LDG.E R6, desc[UR4][R4.64] ;  /* 0x0000000404067981 */ /* 0x002ee2000c1e1900 */
[----:B--2---:R-:W-:-:S05]  /*0150*/  IMAD.WIDE R2, R7, 0x4, R2 ;  /* 0x0000000407027825 */ /* 0x004fca00078e0202 */
[----:B------:R-:W2:Y:S04]  /*0160*/  LDG.E R0, desc[UR4][R2.64+0x8] ;  /* 0x0000080402007981 */ /* 0x000ea8000c1e1900 */
[----:B------:R-:W2:Y:S01]  /*0170*/  LDG.E R7, desc[UR4][R2.64] ;  /* 0x0000000402077981 */ /* 0x000ea2000c1e1900 */
[----:B---3--:R-:W-:Y:S01]  /*0180*/  FMUL R11, R6, R9 ;  /* 0x00000009060b7220 */ /* 0x008fe20000400000 */
[----:B------:R-:W-:Y:S01]  /*0190*/  FADD R9, -R9, 1 ;  /* 0x3f80000009097421 */ /* 0x000fe20000000100 */
[----:B--2---:R-:W-:-:S04]  /*01a0*/  FADD R0, R0, R7 ;  /* 0x0000000700007221 */ /* 0x004fc80000000000 */
[----:B------:R-:W-:-:S05]  /*01b0*/  FFMA R9, R0, R9, R11 ;  /* 0x0000000900097223 */ /* 0x000fca000000000b */
[----:B------:R-:W-:Y:S04]  /*01c0*/  STG.E desc[UR4][R2.64], R9 ;  /* 0x0000000902007986 */ /* 0x000fe8000c101904 */
[----:B------:R-:W2:Y:S04]  /*01d0*/  LDG.E R7, desc[UR4][R4.64+0x4] ;  /* 0x0000040404077981 */ /* 0x000ea8000c1e1900 */
[----:B--2---:R-:W-:Y:S04]  /*01e0*/  STG.E desc[UR4][R2.64+0x4], R7 ;  /* 0x0000040702007986 */ /* 0x004fe8000c101904 */
[----:B------:R-:W2:Y:S04]  /*01f0*/  LDG.E R11, desc[UR4][R4.64+0x8] ;  /* 0x00000804040b7981 */ /* 0x000ea8000c1e1900 */
[----:B--2---:R-:W-:Y:S04]  /*0200*/  STG.E desc[UR4][R2.64+0x8], R11 ;  /* 0x0000080b02007986 */ /* 0x004fe8000c101904 */
[----:B------:R-:W2:Y:S04]  /*0210*/  LDG.E R13, desc[UR4][R4.64+0xc] ;  /* 0x00000c04040d7981 */ /* 0x000ea8000c1e1900 */
[----:B--2---:R-:W-:Y:S01]  /*0220*/  STG.E desc[UR4][R2.64+0xc], R13 ;  /* 0x00000c0d02007986 */ /* 0x004fe2000c101904 */
[----:B------:R-:W-:Y:S05]  /*0230*/  EXIT ;  /* 0x000000000000794d */ /* 0x000fea0003800000 */
.L_x_3:
        /* <DEDUP_REMOVED lines=12> */
.L_x_109:


//--------------------- .text._Z16FrequencySharpeniiPfS_S_fi --------------------------
	.section	.text._Z16FrequencySharpeniiPfS_S_fi,"ax",@progbits
	.align	128
        .global         _Z16FrequencySharpeniiPfS_S_fi
        .type           _Z16FrequencySharpeniiPfS_S_fi,@function
        .size           _Z16FrequencySharpeniiPfS_S_fi,(.L_x_110 - _Z16FrequencySharpeniiPfS_S_fi)
        .other          _Z16FrequencySharpeniiPfS_S_fi,@"STO_CUDA_ENTRY STV_DEFAULT"
_Z16FrequencySharpeniiPfS_S_fi:
.text._Z16FrequencySharpeniiPfS_S_fi:
        /* <DEDUP_REMOVED lines=13> */
[----:B------:R-:W0:Y:S01]  /*00d0*/  LDCU UR4, c[0x0][0x3a4] ;  /* 0x00007480ff0477ac */ /* 0x000e220008000800 */
[----:B------:R-:W-:-:S05]  /*00e0*/  IMAD R0, R3, UR6, R0 ;  /* 0x0000000603007c24 */ /* 0x000fca000f8e0200 */
[----:B------:R-:W-:Y:S01]  /*00f0*/  SHF.L.U32 R9, R0, 0x2, RZ ;  /* 0x0000000200097819 */ /* 0x000fe200000006ff */
[----:B0-----:R-:W-:-:S04]  /*0100*/  UISETP.NE.AND UP0, UPT, UR4, 0x7, UPT ;  /* 0x000000070400788c */ /* 0x001fc8000bf05270 */
[----:B------:R-:W-:Y:S01]  /*0110*/  UISETP.LT.OR UP0, UPT, UR4, 0x1, !UP0 ;  /* 0x000000010400788c */ /* 0x000fe2000c701670 */
[----:B------:R-:W0:Y:S08]  /*0120*/  LDCU.64 UR4, c[0x0][0x358] ;  /* 0x00006b00ff0477ac */ /* 0x000e300008000a00 */
[----:B------:R-:W-:Y:S05]  /*0130*/  BRA.U UP0, `(.L_x_4) ;  /* 0x0000000100347547 */ /* 0x000fea000b800000 */
[----:B------:R-:W1:Y:S01]  /*0140*/  LDC.64 R2, c[0x0][0x388] ;  /* 0x0000e200ff027b82 */ /* 0x000e620000000a00 */
[----:B------:R-:W2:Y:S07]  /*0150*/  LDCU UR6, c[0x0][0x3a0] ;  /* 0x00007400ff0677ac */ /* 0x000eae0008000800 */
[----:B------:R-:W3:Y:S08]  /*0160*/  LDC.64 R4, c[0x0][0x390] ;  /* 0x0000e400ff047b82 */ /* 0x000ef00000000a00 */
[----:B------:R-:W4:Y:S01]  /*0170*/  LDC.64 R6, c[0x0][0x398] ;  /* 0x0000e600ff067b82 */ /* 0x000f220000000a00 */
[----:B-1----:R-:W-:-:S06]  /*0180*/  IMAD.WIDE R2, R9, 0x4, R2 ;  /* 0x0000000409027825 */ /* 0x002fcc00078e0202 */
[----:B0-----:R-:W5:Y:S01]  /*0190*/  LDG.E R2, desc[UR4][R2.64] ;  /* 0x0000000402027981 */ /* 0x001f62000c1e1900 */
[----:B---3--:R-:W-:-:S06]  /*01a0*/  IMAD.WIDE R4, R9, 0x4, R4 ;  /* 0x0000000409047825 */ /* 0x008fcc00078e0204 */
[----:B------:R-:W5:Y:S01]  /*01b0*/  LDG.E R5, desc[UR4][R4.64] ;  /* 0x0000000404057981 */ /* 0x000f62000c1e1900 */
[----:B----4-:R-:W-:-:S04]  /*01c0*/  IMAD.WIDE R6, R9, 0x4, R6 ;  /* 0x0000000409067825 */ /* 0x010fc800078e0206 */
[----:B-----5:R-:W-:-:S04]  /*01d0*/  FADD R0, R2, -R5 ;  /* 0x8000000502007221 */ /* 0x020fc80000000000 */
[----:B--2---:R-:W-:-:S05]  /*01e0*/  FMUL R9, R0, UR6 ;  /* 0x0000000600097c20 */ /* 0x004fca0008400000 */
[----:B------:R-:W-:Y:S01]  /*01f0*/  STG.E desc[UR4][R6.64], R9 ;  /* 0x0000000906007986 */ /* 0x000fe2000c101904 */
[----:B------:R-:W-:Y:S05]  /*0200*/  EXIT ;  /* 0x000000000000794d */ /* 0x000fea0003800000 */
.L_x_4:
        /* <DEDUP_REMOVED lines=8> */
[----:B----4-:R-:W-:-:S05]  /*0290*/  IMAD.WIDE R6, R9, 0x4, R6 ;  /* 0x0000000409067825 */ /* 0x010fca00078e0206 */
[----:B------:R-:W2:Y:S01]  /*02a0*/  LDG.E R9, desc[UR4][R6.64] ;  /* 0x0000000406097981 */ /* 0x000ea2000c1e1900 */
[----:B-----5:R-:W-:-:S04]  /*02b0*/  FADD R0, R2, -R5 ;  /* 0x8000000502007221 */ /* 0x020fc80000000000 */
[----:B--2---:R-:W-:-:S05]  /*02c0*/  FFMA R9, R0, UR6, R9 ;  /* 0x0000000600097c23 */ /* 0x004fca0008000009 */
[----:B------:R-:W-:Y:S01]  /*02d0*/  STG.E desc[UR4][R6.64], R9 ;  /* 0x0000000906007986 */ /* 0x000fe2000c101904 */
[----:B------:R-:W-:Y:S05]  /*02e0*/  EXIT ;  /* 0x000000000000794d */ /* 0x000fea0003800000 */
.L_x_5:
        /* <DEDUP_REMOVED lines=9> */
.L_x_110:


//--------------------- .text._Z19d_recursiveGaussianPfS_iif --------------------------
	.section	.text._Z19d_recursiveGaussianPfS_iif,"ax",@progbits
	.align	128
        .global         _Z19d_recursiveGaussianPfS_iif
        .type           _Z19d_recursiveGaussianPfS_iif,@function
        .size           _Z19d_recursiveGaussianPfS_iif,(.L_x_103 - _Z19d_recursiveGaussianPfS_iif)
        .other          _Z19d_recursiveGaussianPfS_iif,@"STO_CUDA_ENTRY STV_DEFAULT"
_Z19d_recursiveGaussianPfS_iif:
.text._Z19d_recursiveGaussianPfS_iif:
[----:B------:R-:W-:Y:S08]  /*0000*/  LDC R1, c[0x0][0x37c] ;  /* 0x0000df00ff017b82 */ /* 0x000ff00000000800 */
[----:B------:R-:W0:Y:S01]  /*0010*/  LDC R6, c[0x0][0x398] ;  /* 0x0000e600ff067b82 */ /* 0x000e220000000800 */
[----:B------:R-:W1:Y:S01]  /*0020*/  S2R R5, SR_TID.X ;  /* 0x0000000000057919 */ /* 0x000e620000002100 */
[----:B------:R-:W-:-:S02]  /*0030*/  UMOV UR5, 0x3fd8f5c3 ;  /* 0x3fd8f5c300057882 */ /* 0x000fc40000000000 */
[----:B------:R-:W-:-:S04]  /*0040*/  MOV R7, UR5 ;  /* 0x0000000500077c02 */ /* 0x000fc80008000f00 */
[----:B------:R-:W1:Y:S08]  /*0050*/  S2UR UR4, SR_CTAID.X ;  /* 0x00000000000479c3 */ /* 0x000e700000002500 */
[----:B------:R-:W1:Y:S01]  /*0060*/  LDC R10, c[0x0][0x360] ;  /* 0x0000d800ff0a7b82 */ /* 0x000e620000000800 */
[----:B0-----:R-:W-:-:S04]  /*0070*/  FMNMX.NAN R6, R6, 0.10000000149011611938, !PT ;  /* 0x3dcccccd06067809 */ /* 0x001fc80007820000 */
[----:B------:R-:W0:Y:S08]  /*0080*/  MUFU.RCP R3, R6 ;  /* 0x0000000600037308 */ /* 0x000e300000001000 */
[----:B------:R-:W2:Y:S01]  /*0090*/  FCHK P0, R7, R6 ;  /* 0x0000000607007302 */ /* 0x000ea20000000000 */
[----:B-1----:R-:W-:Y:S02]  /*00a0*/  IMAD R10, R10, UR4, R5 ;  /* 0x000000040a0a7c24 */ /* 0x002fe4000f8e0205 */
[----:B0-----:R-:W-:-:S04]  /*00b0*/  FFMA R0, -R6, R3, 1 ;  /* 0x3f80000006007423 */ /* 0x001fc80000000103 */
[----:B------:R-:W-:-:S04]  /*00c0*/  FFMA R0, R3, R0, R3 ;  /* 0x0000000003007223 */ /* 0x000fc80000000003 */
[----:B------:R-:W-:-:S04]  /*00d0*/  FFMA R3, R0, 1.6950000524520874023, RZ ;  /* 0x3fd8f5c300037823 */ /* 0x000fc800000000ff */
[----:B------:R-:W-:-:S04]  /*00e0*/  FFMA R2, -R6, R3, 1.6950000524520874023 ;  /* 0x3fd8f5c306027423 */ /* 0x000fc80000000103 */
[----:B------:R-:W-:Y:S01]  /*00f0*/  FFMA R3, R0, R2, R3 ;  /* 0x0000000200037223 */ /* 0x000fe20000000003 */
[----:B--2---:R-:W-:Y:S06]  /*0100*/  @!P0 BRA `(.L_x_6) ;  /* 0x0000000000108947 */ /* 0x004fec0003800000 */
[----:B------:R-:W-:Y:S01]  /*0110*/  HFMA2 R5, -RZ, RZ, 1.9609375, -23600 ;  /* 0x3fd8f5c3ff057431 */ /* 0x000fe200000001ff */
[----:B------:R-:W-:-:S07]  /*0120*/  MOV R8, 0x140 ;  /* 0x0000014000087802 */ /* 0x000fce0000000f00 */
[----:B------:R-:W-:Y:S05]  /*0130*/  CALL.REL.NOINC `($__internal_0_$__cuda_sm3x_div_rn_noftz_f32_slowpath) ;  /* 0x00000018009c7944 */ /* 0x000fea0003c00000 */
[----:B------:R-:W-:-:S07]  /*0140*/  MOV R3, R5 ;  /* 0x0000000500037202 */ /* 0x000fce0000000f00 */
.L_x_6:
[----:B------:R-:W-:Y:S01]  /*0150*/  HFMA2 R5, -RZ, RZ, 0.96630859375, -0.0022525787353515625 ;  /* 0x3bbb989dff057431 */ /* 0x000fe200000001ff */
[----:B------:R-:W-:Y:S01]  /*0160*/  MOV R6, 0x437c0000 ;  /* 0x437c000000067802 */ /* 0x000fe20000000f00 */
[----:B------:R-:W-:-:S03]  /*0170*/  FMUL R4, R3, -2 ;  /* 0xc000000003047820 */ /* 0x000fc60000400000 */
[-C--:B------:R-:W-:Y:S01]  /*0180*/  FFMA.SAT R0, R3, -R5.reuse, 0.5 ;  /* 0x3f00000003007423 */ /* 0x080fe20000002805 */
[----:B------:R-:W-:-:S03]  /*0190*/  FFMA.SAT R5, R4, R5, 0.5 ;  /* 0x3f00000004057423 */ /* 0x000fc60000002005 */
[-C--:B------:R-:W-:Y:S01]  /*01a0*/  FFMA.RM R0, R0, R6.reuse, 12582913 ;  /* 0x4b40000100007423 */ /* 0x080fe20000004006 */
[----:B------:R-:W-:-:S03]  /*01b0*/  FFMA.RM R6, R5, R6, 12582913 ;  /* 0x4b40000105067423 */ /* 0x000fc60000004006 */
[----:B------:R-:W-:Y:S01]  /*01c0*/  FADD R2, R0, -12583039 ;  /* 0xcb40007f00027421 */ /* 0x000fe20000000000 */
[----:B------:R-:W-:-:S03]  /*01d0*/  FADD R5, R6, -12583039 ;  /* 0xcb40007f06057421 */ /* 0x000fc60000000000 */
[----:B------:R-:W-:Y:S01]  /*01e0*/  FFMA R2, R3, -1.4426950216293334961, -R2 ;  /* 0xbfb8aa3b03027823 */ /* 0x000fe20000000802 */
[----:B------:R-:W-:-:S03]  /*01f0*/  FFMA R7, R4, 1.4426950216293334961, -R5 ;  /* 0x3fb8aa3b04077823 */ /* 0x000fc60000000805 */
[----:B------:R-:W-:Y:S01]  /*0200*/  FFMA R2, R3, -1.925963033500011079e-08, R2 ;  /* 0xb2a5706003027823 */ /* 0x000fe20000000002 */
[----:B------:R-:W-:Y:S01]  /*0210*/  FFMA R7, R4, 1.925963033500011079e-08, R7 ;  /* 0x32a5706004077823 */ /* 0x000fe20000000007 */
[----:B------:R-:W-:Y:S02]  /*0220*/  SHF.L.U32 R4, R0, 0x17, RZ ;  /* 0x0000001700047819 */ /* 0x000fe400000006ff */
[----:B------:R-:W0:Y:S01]  /*0230*/  MUFU.EX2 R5, R2 ;  /* 0x0000000200057308 */ /* 0x000e220000000800 */
[----:B------:R-:W-:-:S07]  /*0240*/  SHF.L.U32 R0, R6, 0x17, RZ ;  /* 0x0000001706007819 */ /* 0x000fce00000006ff */
[----:B------:R-:W1:Y:S01]  /*0250*/  MUFU.EX2 R7, R7 ;  /* 0x0000000700077308 */ /* 0x000e620000000800 */
[----:B0-----:R-:W-:Y:S01]  /*0260*/  FMUL R4, R4, R5 ;  /* 0x0000000504047220 */ /* 0x001fe20000400000 */
[----:B------:R-:W-:-:S03]  /*0270*/  FADD R5, R3, R3 ;  /* 0x0000000303057221 */ /* 0x000fc60000000000 */
[C---:B------:R-:W-:Y:S01]  /*0280*/  FMUL R2, R4.reuse, -2 ;  /* 0xc000000004027820 */ /* 0x040fe20000400000 */
[----:B------:R-:W-:Y:S01]  /*0290*/  FFMA R5, R4, R5, 1 ;  /* 0x3f80000004057423 */ /* 0x000fe20000000005 */
[----:B-1----:R-:W-:-:S04]  /*02a0*/  FMUL R0, R0, R7 ;  /* 0x0000000700007220 */ /* 0x002fc80000400000 */
[----:B------:R-:W-:Y:S01]  /*02b0*/  FADD R8, -R0, R5 ;  /* 0x0000000500087221 */ /* 0x000fe20000000100 */
[----:B------:R-:W-:-:S03]  /*02c0*/  FADD R5, -R4, 1 ;  /* 0x3f80000004057421 */ /* 0x000fc60000000100 */
[----:B------:R-:W0:Y:S01]  /*02d0*/  MUFU.RCP R6, R8 ;  /* 0x0000000800067308 */ /* 0x000e220000001000 */
[----:B------:R-:W-:-:S07]  /*02e0*/  FMUL R5, R5, R5 ;  /* 0x0000000505057220 */ /* 0x000fce0000400000 */
[----:B------:R-:W1:Y:S01]  /*02f0*/  FCHK P0, R5, R8 ;  /* 0x0000000805007302 */ /* 0x000e620000000000 */
[----:B0-----:R-:W-:-:S04]  /*0300*/  FFMA R9, -R8, R6, 1 ;  /* 0x3f80000008097423 */ /* 0x001fc80000000106 */
[----:B------:R-:W-:-:S04]  /*0310*/  FFMA R6, R6, R9, R6 ;  /* 0x0000000906067223 */ /* 0x000fc80000000006 */
[----:B------:R-:W-:-:S04]  /*0320*/  FFMA R7, R5, R6, RZ ;  /* 0x0000000605077223 */ /* 0x000fc800000000ff */
[----:B------:R-:W-:-:S04]  /*0330*/  FFMA R22, -R8, R7, R5 ;  /* 0x0000000708167223 */ /* 0x000fc80000000105 */
[----:B------:R-:W-:Y:S01]  /*0340*/  FFMA R22, R6, R22, R7 ;  /* 0x0000001606167223 */ /* 0x000fe20000000007 */
[----:B-1----:R-:W-:Y:S06]  /*0350*/  @!P0 BRA `(.L_x_7) ;  /* 0x0000000000108947 */ /* 0x002fec0003800000 */
[----:B------:R-:W-:Y:S02]  /*0360*/  MOV R6, R8 ;  /* 0x0000000800067202 */ /* 0x000fe40000000f00 */
[----:B------:R-:W-:-:S07]  /*0370*/  MOV R8, 0x390 ;  /* 0x0000039000087802 */ /* 0x000fce0000000f00 */
[----:B------:R-:W-:Y:S05]  /*0380*/  CALL.REL.NOINC `($__internal_0_$__cuda_sm3x_div_rn_noftz_f32_slowpath) ;  /* 0x0000001800087944 */ /* 0x000fea0003c00000 */
[----:B------:R-:W-:-:S07]  /*0390*/  MOV R22, R5 ;  /* 0x0000000500167202 */ /* 0x000fce0000000f00 */
.L_x_7:
[----:B------:R-:W-:-:S04]  /*03a0*/  FADD R5, R2, 1 ;  /* 0x3f80000002057421 */ /* 0x000fc80000000000 */
[----:B------:R-:W-:Y:S01]  /*03b0*/  FADD R6, R0, R5 ;  /* 0x0000000500067221 */ /* 0x000fe20000000000 */
[C---:B------:R-:W-:Y:S01]  /*03c0*/  FADD R5, R3.reuse, -1 ;  /* 0xbf80000003057421 */ /* 0x040fe20000000000 */
[----:B------:R-:W-:Y:S02]  /*03d0*/  FADD R3, R3, 1 ;  /* 0x3f80000003037421 */ /* 0x000fe40000000000 */
[----:B------:R-:W0:Y:S01]  /*03e0*/  MUFU.RCP R7, R6 ;  /* 0x0000000600077308 */ /* 0x000e220000001000 */
[-C--:B------:R-:W-:Y:S01]  /*03f0*/  FMUL R5, R5, R22.reuse ;  /* 0x0000001605057220 */ /* 0x080fe20000400000 */
[----:B------:R-:W-:-:S03]  /*0400*/  FMUL R3, R3, R22 ;  /* 0x0000001603037220 */ /* 0x000fc60000400000 */
[C---:B------:R-:W-:Y:S01]  /*0410*/  FMUL R9, R4.reuse, R5 ;  /* 0x0000000504097220 */ /* 0x040fe20000400000 */
[----:B------:R-:W-:Y:S01]  /*0420*/  FMUL R3, R4, R3 ;  /* 0x0000000304037220 */ /* 0x000fe20000400000 */
[----:B------:R-:W-:Y:S02]  /*0430*/  FMUL R4, R0, -R22 ;  /* 0x8000001600047220 */ /* 0x000fe40000400000 */
[----:B------:R-:W-:-:S04]  /*0440*/  FADD R5, R9, R22 ;  /* 0x0000001609057221 */ /* 0x000fc80000000000 */
[----:B------:R-:W1:Y:S01]  /*0450*/  FCHK P0, R5, R6 ;  /* 0x0000000605007302 */ /* 0x000e620000000000 */
[----:B0-----:R-:W-:-:S04]  /*0460*/  FFMA R8, -R6, R7, 1 ;  /* 0x3f80000006087423 */ /* 0x001fc80000000107 */
[----:B------:R-:W-:-:S04]  /*0470*/  FFMA R8, R7, R8, R7 ;  /* 0x0000000807087223 */ /* 0x000fc80000000007 */
[----:B------:R-:W-:-:S04]  /*0480*/  FFMA R23, R5, R8, RZ ;  /* 0x0000000805177223 */ /* 0x000fc800000000ff */
[----:B------:R-:W-:-:S04]  /*0490*/  FFMA R7, -R6, R23, R5 ;  /* 0x0000001706077223 */ /* 0x000fc80000000105 */
[----:B------:R-:W-:Y:S01]  /*04a0*/  FFMA R23, R8, R7, R23 ;  /* 0x0000000708177223 */ /* 0x000fe20000000017 */
[----:B-1----:R-:W-:Y:S06]  /*04b0*/  @!P0 BRA `(.L_x_8) ;  /* 0x00000000000c8947 */ /* 0x002fec0003800000 */
[----:B------:R-:W-:-:S07]  /*04c0*/  MOV R8, 0x4e0 ;  /* 0x000004e000087802 */ /* 0x000fce0000000f00 */
[----:B------:R-:W-:Y:S05]  /*04d0*/  CALL.REL.NOINC `($__internal_0_$__cuda_sm3x_div_rn_noftz_f32_slowpath) ;  /* 0x0000001400b47944 */ /* 0x000fea0003c00000 */
[----:B------:R-:W-:-:S07]  /*04e0*/  MOV R23, R5 ;  /* 0x0000000500177202 */ /* 0x000fce0000000f00 */
.L_x_8:
[----:B------:R-:W0:Y:S01]  /*04f0*/  MUFU.RCP R5, R6 ;  /* 0x0000000600057308 */ /* 0x000e220000001000 */
[----:B------:R-:W-:-:S07]  /*0500*/  FADD R7, R3, R4 ;  /* 0x0000000403077221 */ /* 0x000fce0000000000 */
        /* <DEDUP_REMOVED lines=11> */
.L_x_9:
[----:B------:R-:W0:Y:S02]  /*05c0*/  LDC R5, c[0x0][0x390] ;  /* 0x0000e400ff057b82 */ /* 0x000e240000000800 */
[----:B0-----:R-:W-:-:S13]  /*05d0*/  ISETP.GE.U32.AND P0, PT, R10, R5, PT ;  /* 0x000000050a00720c */ /* 0x001fda0003f06070 */
[----:B------:R-:W-:Y:S05]  /*05e0*/  @P0 EXIT ;  /* 0x000000000000094d */ /* 0x000fea0003800000 */
[----:B------:R-:W0:Y:S01]  /*05f0*/  LDC R6, c[0x0][0x394] ;  /* 0x0000e500ff067b82 */ /* 0x000e220000000800 */
[----:B------:R-:W-:Y:S01]  /*0600*/  SHF.L.U32 R7, R10, 0x2, RZ ;  /* 0x000000020a077819 */ /* 0x000fe200000006ff */
[----:B------:R-:W1:Y:S06]  /*0610*/  LDCU.64 UR4, c[0x0][0x358] ;  /* 0x00006b00ff0477ac */ /* 0x000e6c0008000a00 */
[----:B------:R-:W2:Y:S08]  /*0620*/  LDC.64 R12, c[0x0][0x380] ;  /* 0x0000e000ff0c7b82 */ /* 0x000eb00000000a00 */
[----:B------:R-:W3:Y:S01]  /*0630*/  LDC.64 R14, c[0x0][0x388] ;  /* 0x0000e200ff0e7b82 */ /* 0x000ee20000000a00 */
[----:B0-----:R-:W-:Y:S01]  /*0640*/  ISETP.GE.AND P0, PT, R6, 0x1, PT ;  /* 0x000000010600780c */ /* 0x001fe20003f06270 */
[----:B--2---:R-:W-:Y:S01]  /*0650*/  IMAD.WIDE.U32 R12, R7, 0x4, R12 ;  /* 0x00000004070c7825 */ /* 0x004fe200078e000c */
[----:B------:R-:W-:-:S03]  /*0660*/  SHF.L.U32 R7, R5, 0x2, RZ ;  /* 0x0000000205077819 */ /* 0x000fc600000006ff */
[----:B---3--:R-:W-:-:S08]  /*0670*/  IMAD.WIDE.U32 R10, R10, 0x4, R14 ;  /* 0x000000040a0a7825 */ /* 0x008fd000078e000e */
[----:B-1----:R-:W-:Y:S05]  /*0680*/  @!P0 BRA `(.L_x_10) ;  /* 0x0000000800508947 */ /* 0x002fea0003800000 */
[----:B------:R-:W2:Y:S01]  /*0690*/  LDG.E R24, desc[UR4][R12.64] ;  /* 0x000000040c187981 */ /* 0x000ea2000c1e1900 */
[C---:B------:R-:W-:Y:S02]  /*06a0*/  ISETP.GE.U32.AND P1, PT, R6.reuse, 0x8, PT ;  /* 0x000000080600780c */ /* 0x040fe40003f26070 */
[----:B------:R-:W-:Y:S01]  /*06b0*/  LOP3.LUT R25, R6, 0x7, RZ, 0xc0, !PT ;  /* 0x0000000706197812 */ /* 0x000fe200078ec0ff */
[----:B--2---:R-:W-:-:S05]  /*06c0*/  FMUL R23, R24, R23 ;  /* 0x0000001718177220 */ /* 0x004fca0000400000 */
[----:B------:R-:W-:-:S05]  /*06d0*/  MOV R27, R23 ;  /* 0x00000017001b7202 */ /* 0x000fca0000000f00 */
[----:B------:R-:W-:Y:S05]  /*06e0*/  @!P1 BRA `(.L_x_11) ;  /* 0x0000000400309947 */ /* 0x000fea0003800000 */
[----:B------:R-:W-:Y:S02]  /*06f0*/  LOP3.LUT R26, R6, 0x7ffffff8, RZ, 0xc0, !PT ;  /* 0x7ffffff8061a7812 */ /* 0x000fe400078ec0ff */
[----:B------:R-:W-:Y:S02]  /*0700*/  MOV R27, R23 ;  /* 0x00000017001b7202 */ /* 0x000fe40000000f00 */
[----:B------:R-:W-:-:S07]  /*0710*/  IADD3 R26, PT, PT, -R26, RZ, RZ ;  /* 0x000000ff1a1a7210 */ /* 0x000fce0007ffe1ff */
.L_x_12:
[----:B------:R-:W2:Y:S02]  /*0720*/  LDG.E R14, desc[UR4][R12.64] ;  /* 0x000000040c0e7981 */ /* 0x000ea4000c1e1900 */
[----:B--2---:R-:W-:-:S04]  /*0730*/  FMUL R16, R14, R22 ;  /* 0x000000160e107220 */ /* 0x004fc80000400000 */
[----:B------:R-:W-:Y:S01]  /*0740*/  FFMA R15, R9, R24, R16 ;  /* 0x00000018090f7223 */ /* 0x000fe20000000010 */
[----:B------:R-:W-:-:S04]  /*0750*/  IMAD.WIDE R16, R7, 0x4, R12 ;  /* 0x0000000407107825 */ /* 0x000fc800078e020c */
[----:B------:R-:W-:-:S04]  /*0760*/  FFMA R15, -R2, R27, R15 ;  /* 0x0000001b020f7223 */ /* 0x000fc8000000010f */
[----:B------:R-:W-:-:S05]  /*0770*/  FFMA R23, -R0, R23, R15 ;  /* 0x0000001700177223 */ /* 0x000fca000000010f */
[----:B0-----:R0:W-:Y:S04]  /*0780*/  STG.E desc[UR4][R10.64], R23 ;  /* 0x000000170a007986 */ /* 0x0011e8000c101904 */
[----:B------:R-:W2:Y:S02]  /*0790*/  LDG.E R18, desc[UR4][R16.64] ;  /* 0x0000000410127981 */ /* 0x000ea4000c1e1900 */
[----:B--2---:R-:W-:-:S04]  /*07a0*/  FMUL R20, R18, R22 ;  /* 0x0000001612147220 */ /* 0x004fc80000400000 */
[----:B------:R-:W-:Y:S01]  /*07b0*/  FFMA R15, R9, R14, R20 ;  /* 0x0000000e090f7223 */ /* 0x000fe20000000014 */
[----:B------:R-:W-:-:S04]  /*07c0*/  IMAD.WIDE R20, R5, 0x4, R10 ;  /* 0x0000000405147825 */ /* 0x000fc800078e020a */
[----:B------:R-:W-:-:S04]  /*07d0*/  FFMA R15, -R2, R23, R15 ;  /* 0x00000017020f7223 */ /* 0x000fc8000000010f */
[----:B------:R-:W-:Y:S01]  /*07e0*/  FFMA R27, -R0, R27, R15 ;  /* 0x0000001b001b7223 */ /* 0x000fe2000000010f */
[----:B------:R-:W-:-:S04]  /*07f0*/  IMAD.WIDE R14, R7, 0x4, R16 ;  /* 0x00000004070e7825 */ /* 0x000fc800078e0210 */
[----:B------:R1:W-:Y:S04]  /*0800*/  STG.E desc[UR4][R20.64], R27 ;  /* 0x0000001b14007986 */ /* 0x0003e8000c101904 */
[----:B------:R-:W2:Y:S02]  /*0810*/  LDG.E R28, desc[UR4][R14.64] ;  /* 0x000000040e1c7981 */ /* 0x000ea4000c1e1900 */
[----:B--2---:R-:W-:-:S04]  /*0820*/  FMUL R24, R28, R22 ;  /* 0x000000161c187220 */ /* 0x004fc80000400000 */
[----:B------:R-:W-:-:S04]  /*0830*/  FFMA R19, R9, R18, R24 ;  /* 0x0000001209137223 */ /* 0x000fc80000000018 */
[----:B------:R-:W-:Y:S01]  /*0840*/  FFMA R17, -R2, R27, R19 ;  /* 0x0000001b02117223 */ /* 0x000fe20000000113 */
[----:B------:R-:W-:-:S04]  /*0850*/  IMAD.WIDE R18, R5, 0x4, R20 ;  /* 0x0000000405127825 */ /* 0x000fc800078e0214 */
[----:B0-----:R-:W-:Y:S01]  /*0860*/  FFMA R23, -R0, R23, R17 ;  /* 0x0000001700177223 */ /* 0x001fe20000000111 */
[----:B------:R-:W-:-:S04]  /*0870*/  IMAD.WIDE R16, R7, 0x4, R14 ;  /* 0x0000000407107825 */ /* 0x000fc800078e020e */
[----:B------:R0:W-:Y:S04]  /*0880*/  STG.E desc[UR4][R18.64], R23 ;  /* 0x0000001712007986 */ /* 0x0001e8000c101904 */
[----:B------:R-:W2:Y:S01]  /*0890*/  LDG.E R24, desc[UR4][R16.64] ;  /* 0x0000000410187981 */ /* 0x000ea2000c1e1900 */
[----:B-1----:R-:W-:-:S04]  /*08a0*/  IMAD.WIDE R20, R5, 0x4, R18 ;  /* 0x0000000405147825 */ /* 0x002fc800078e0212 */
[----:B------:R-:W-:-:S04]  /*08b0*/  IMAD.WIDE R14, R7, 0x4, R16 ;  /* 0x00000004070e7825 */ /* 0x000fc800078e0210 */
[----:B--2---:R-:W-:-:S04]  /*08c0*/  FMUL R29, R24, R22 ;  /* 0x00000016181d7220 */ /* 0x004fc80000400000 */
[----:B------:R-:W-:-:S04]  /*08d0*/  FFMA R29, R9, R28, R29 ;  /* 0x0000001c091d7223 */ /* 0x000fc8000000001d */
[----:B------:R-:W-:-:S04]  /*08e0*/  FFMA R29, -R2, R23, R29 ;  /* 0x00000017021d7223 */ /* 0x000fc8000000011d */
[----:B------:R-:W-:-:S05]  /*08f0*/  FFMA R27, -R0, R27, R29 ;  /* 0x0000001b001b7223 */ /* 0x000fca000000011d */
[----:B------:R1:W-:Y:S04]  /*0900*/  STG.E desc[UR4][R20.64], R27 ;  /* 0x0000001b14007986 */ /* 0x0003e8000c101904 */
[----:B------:R-:W2:Y:S01]  /*0910*/  LDG.E R28, desc[UR4][R14.64] ;  /* 0x000000040e1c7981 */ /* 0x000ea2000c1e1900 */
[----:B0-----:R-:W-:-:S04]  /*0920*/  IMAD.WIDE R18, R5, 0x4, R20 ;  /* 0x0000000405127825 */ /* 0x001fc800078e0214 */
[----:B------:R-:W-:-:S04]  /*0930*/  IMAD.WIDE R16, R7, 0x4, R14 ;  /* 0x0000000407107825 */ /* 0x000fc800078e020e */
[----:B--2---:R-:W-:-:S04]  /*0940*/  FMUL R29, R28, R22 ;  /* 0x000000161c1d7220 */ /* 0x004fc80000400000 */
[----:B------:R-:W-:-:S04]  /*0950*/  FFMA R29, R9, R24, R29 ;  /* 0x00000018091d7223 */ /* 0x000fc8000000001d */
[----:B------:R-:W-:-:S04]  /*0960*/  FFMA R29, -R2, R27, R29 ;  /* 0x0000001b021d7223 */ /* 0x000fc8000000011d */
[----:B------:R-:W-:-:S05]  /*0970*/  FFMA R23, -R0, R23, R29 ;  /* 0x0000001700177223 */ /* 0x000fca000000011d */
        /* <DEDUP_REMOVED lines=10> */
[----:B------:R-:W-:-:S04]  /*0a20*/  IMAD.WIDE R16, R5, 0x4, R20 ;  /* 0x0000000405107825 */ /* 0x000fc800078e0214 */
[----:B0-----:R-:W-:-:S04]  /*0a30*/  IMAD.WIDE R18, R7, 0x4, R14 ;  /* 0x0000000407127825 */ /* 0x001fc800078e020e */
[----:B--2---:R-:W-:-:S04]  /*0a40*/  FMUL R29, R28, R22 ;  /* 0x000000161c1d7220 */ /* 0x004fc80000400000 */
[----:B------:R-:W-:-:S04]  /*0a50*/  FFMA R29, R9, R24, R29 ;  /* 0x00000018091d7223 */ /* 0x000fc8000000001d */
[----:B------:R-:W-:-:S04]  /*0a60*/  FFMA R29, -R2, R27, R29 ;  /* 0x0000001b021d7223 */ /* 0x000fc8000000011d */
[----:B------:R-:W-:-:S05]  /*0a70*/  FFMA R23, -R0, R23, R29 ;  /* 0x0000001700177223 */ /* 0x000fca000000011d */
[----:B------:R0:W-:Y:S04]  /*0a80*/  STG.E desc[UR4][R16.64], R23 ;  /* 0x0000001710007986 */ /* 0x0001e8000c101904 */
[----:B------:R-:W2:Y:S01]  /*0a90*/  LDG.E R24, desc[UR4][R18.64] ;  /* 0x0000000412187981 */ /* 0x000ea2000c1e1900 */
[----:B------:R-:W-:Y:S01]  /*0aa0*/  IADD3 R26, PT, PT, R26, 0x8, RZ ;  /* 0x000000081a1a7810 */ /* 0x000fe20007ffe0ff */
[C---:B-1----:R-:W-:Y:S01]  /*0ab0*/  IMAD.WIDE R20, R5.reuse, 0x4, R16 ;  /* 0x0000000405147825 */ /* 0x042fe200078e0210 */
[----:B------:R-:W-:Y:S02]  /*0ac0*/  MOV R14, R10 ;  /* 0x0000000a000e7202 */ /* 0x000fe40000000f00 */
[----:B------:R-:W-:Y:S02]  /*0ad0*/  ISETP.NE.AND P1, PT, R26, RZ, PT ;  /* 0x000000ff1a00720c */ /* 0x000fe40003f25270 */
[----:B------:R-:W-:Y:S01]  /*0ae0*/  MOV R15, R11 ;  /* 0x0000000b000f7202 */ /* 0x000fe20000000f00 */
[----:B------:R-:W-:Y:S01]  /*0af0*/  IMAD.WIDE R10, R5, 0x4, R20 ;  /* 0x00000004050a7825 */ /* 0x000fe200078e0214 */
[----:B0-----:R-:W-:-:S02]  /*0b00*/  MOV R16, R12 ;  /* 0x0000000c00107202 */ /* 0x001fc40000000f00 */
[----:B------:R-:W-:Y:S01]  /*0b10*/  MOV R17, R13 ;  /* 0x0000000d00117202 */ /* 0x000fe20000000f00 */
[----:B------:R-:W-:-:S04]  /*0b20*/  IMAD.WIDE R12, R7, 0x4, R18 ;  /* 0x00000004070c7825 */ /* 0x000fc800078e0212 */
[----:B--2---:R-:W-:-:S04]  /*0b30*/  FMUL R29, R24, R22 ;  /* 0x00000016181d7220 */ /* 0x004fc80000400000 */
[----:B------:R-:W-:-:S04]  /*0b40*/  FFMA R29, R9, R28, R29 ;  /* 0x0000001c091d7223 */ /* 0x000fc8000000001d */
[----:B------:R-:W-:-:S04]  /*0b50*/  FFMA R29, -R2, R23, R29 ;  /* 0x00000017021d7223 */ /* 0x000fc8000000011d */
[----:B------:R-:W-:-:S05]  /*0b60*/  FFMA R27, -R0, R27, R29 ;  /* 0x0000001b001b7223 */ /* 0x000fca000000011d */
[----:B------:R0:W-:Y:S01]  /*0b70*/  STG.E desc[UR4][R20.64], R27 ;  /* 0x0000001b14007986 */ /* 0x0001e2000c101904 */
[----:B------:R-:W-:Y:S05]  /*0b80*/  @P1 BRA `(.L_x_12) ;  /* 0xfffffff800e41947 */ /* 0x000fea000383ffff */
[----:B------:R-:W-:-:S04]  /*0b90*/  IMAD.WIDE R12, R7, 0x20, R16 ;  /* 0x00000020070c7825 */ /* 0x000fc800078e0210 */
[----:B------:R-:W-:-:S07]  /*0ba0*/  IMAD.WIDE R10, R5, 0x20, R14 ;  /* 0x00000020050a7825 */ /* 0x000fce00078e020e */
.L_x_11:
[----:B------:R-:W-:-:S13]  /*0bb0*/  ISETP.NE.AND P1, PT, R25, RZ, PT ;  /* 0x000000ff1900720c */ /* 0x000fda0003f25270 */
[----:B------:R-:W-:Y:S05]  /*0bc0*/  @!P1 BRA `(.L_x_10) ;  /* 0x0000000400009947 */ /* 0x000fea0003800000 */
[----:B------:R-:W-:Y:S02]  /*0bd0*/  ISETP.GE.U32.AND P1, PT, R25, 0x4, PT ;  /* 0x000000041900780c */ /* 0x000fe40003f26070 */
[----:B0-----:R-:W-:-:S04]  /*0be0*/  LOP3.LUT R20, R6, 0x3, RZ, 0xc0, !PT ;  /* 0x0000000306147812 */ /* 0x001fc800078ec0ff */
[----:B------:R-:W-:-:S07]  /*0bf0*/  ISETP.NE.AND P2, PT, R20, RZ, PT ;  /* 0x000000ff1400720c */ /* 0x000fce0003f45270 */
[----:B------:R-:W-:Y:S06]  /*0c00*/  @!P1 BRA `(.L_x_13) ;  /* 0x0000000000809947 */ /* 0x000fec0003800000 */
[----:B------:R-:W2:Y:S02]  /*0c10*/  LDG.E R14, desc[UR4][R12.64] ;  /* 0x000000040c0e7981 */ /* 0x000ea4000c1e1900 */
[----:B--2---:R-:W-:-:S04]  /*0c20*/  FMUL R16, R14, R22 ;  /* 0x000000160e107220 */ /* 0x004fc80000400000 */
[----:B------:R-:W-:Y:S01]  /*0c30*/  FFMA R15, R9, R24, R16 ;  /* 0x00000018090f7223 */ /* 0x000fe20000000010 */
[----:B------:R-:W-:-:S04]  /*0c40*/  IMAD.WIDE R16, R7, 0x4, R12 ;  /* 0x0000000407107825 */ /* 0x000fc800078e020c */
[----:B------:R-:W-:-:S04]  /*0c50*/  FFMA R15, -R2, R27, R15 ;  /* 0x0000001b020f7223 */ /* 0x000fc8000000010f */
[----:B------:R-:W-:-:S05]  /*0c60*/  FFMA R23, -R0, R23, R15 ;  /* 0x0000001700177223 */ /* 0x000fca000000010f */
[----:B------:R0:W-:Y:S04]  /*0c70*/  STG.E desc[UR4][R10.64], R23 ;  /* 0x000000170a007986 */ /* 0x0001e8000c101904 */
[----:B------:R-:W2:Y:S01]  /*0c80*/  LDG.E R18, desc[UR4][R16.64] ;  /* 0x0000000410127981 */ /* 0x000ea2000c1e1900 */
[----:B------:R-:W-:-:S04]  /*0c90*/  IMAD.WIDE R12, R5, 0x4, R10 ;  /* 0x00000004050c7825 */ /* 0x000fc800078e020a */
[----:B--2---:R-:W-:-:S04]  /*0ca0*/  FMUL R24, R18, R22 ;  /* 0x0000001612187220 */ /* 0x004fc80000400000 */
[----:B------:R-:W-:-:S04]  /*0cb0*/  FFMA R15, R9, R14, R24 ;  /* 0x0000000e090f7223 */ /* 0x000fc80000000018 */
[----:B------:R-:W-:-:S04]  /*0cc0*/  FFMA R15, -R2, R23, R15 ;  /* 0x00000017020f7223 */ /* 0x000fc8000000010f */
[----:B------:R-:W-:Y:S01]  /*0cd0*/  FFMA R27, -R0, R27, R15 ;  /* 0x0000001b001b7223 */ /* 0x000fe2000000010f */
[----:B------:R-:W-:-:S04]  /*0ce0*/  IMAD.WIDE R14, R7, 0x4, R16 ;  /* 0x00000004070e7825 */ /* 0x000fc800078e0210 */
[----:B------:R1:W-:Y:S04]  /*0cf0*/  STG.E desc[UR4][R12.64], R27 ;  /* 0x0000001b0c007986 */ /* 0x0003e8000c101904 */
[----:B------:R-:W2:Y:S01]  /*0d00*/  LDG.E R21, desc[UR4][R14.64] ;  /* 0x000000040e157981 */ /* 0x000ea2000c1e1900 */
[----:B------:R-:W-:-:S04]  /*0d10*/  IMAD.WIDE R16, R7, 0x4, R14 ;  /* 0x0000000407107825 */ /* 0x000fc800078e020e */
[----:B--2---:R-:W-:-:S04]  /*0d20*/  FMUL R24, R21, R22 ;  /* 0x0000001615187220 */ /* 0x004fc80000400000 */
[----:B0-----:R-:W-:Y:S01]  /*0d30*/  FFMA R11, R9, R18, R24 ;  /* 0x00000012090b7223 */ /* 0x001fe20000000018 */
[----:B------:R-:W-:-:S04]  /*0d40*/  IMAD.WIDE R18, R5, 0x4, R12 ;  /* 0x0000000405127825 */ /* 0x000fc800078e020c */
[----:B------:R-:W-:-:S04]  /*0d50*/  FFMA R11, -R2, R27, R11 ;  /* 0x0000001b020b7223 */ /* 0x000fc8000000010b */
[----:B------:R-:W-:-:S05]  /*0d60*/  FFMA R23, -R0, R23, R11 ;  /* 0x0000001700177223 */ /* 0x000fca000000010b */
[----:B------:R0:W-:Y:S04]  /*0d70*/  STG.E desc[UR4][R18.64], R23 ;  /* 0x0000001712007986 */ /* 0x0001e8000c101904 */
[----:B------:R-:W2:Y:S01]  /*0d80*/  LDG.E R24, desc[UR4][R16.64] ;  /* 0x0000000410187981 */ /* 0x000ea2000c1e1900 */
[----:B------:R-:W-:-:S04]  /*0d90*/  IMAD.WIDE R14, R5, 0x4, R18 ;  /* 0x00000004050e7825 */ /* 0x000fc800078e0212 */
[----:B-1----:R-:W-:-:S04]  /*0da0*/  IMAD.WIDE R12, R7, 0x4, R16 ;  /* 0x00000004070c7825 */ /* 0x002fc800078e0210 */
[----:B--2---:R-:W-:-:S04]  /*0db0*/  FMUL R10, R24, R22 ;  /* 0x00000016180a7220 */ /* 0x004fc80000400000 */
[----:B------:R-:W-:Y:S01]  /*0dc0*/  FFMA R21, R9, R21, R10 ;  /* 0x0000001509157223 */ /* 0x000fe2000000000a */
[----:B------:R-:W-:-:S04]  /*0dd0*/  IMAD.WIDE R10, R5, 0x4, R14 ;  /* 0x00000004050a7825 */ /* 0x000fc800078e020e */
[----:B------:R-:W-:-:S04]  /*0de0*/  FFMA R21, -R2, R23, R21 ;  /* 0x0000001702157223 */ /* 0x000fc80000000115 */
[----:B------:R-:W-:-:S05]  /*0df0*/  FFMA R27, -R0, R27, R21 ;  /* 0x0000001b001b7223 */ /* 0x000fca0000000115 */
[----:B------:R0:W-:Y:S02]  /*0e00*/  STG.E desc[UR4][R14.64], R27 ;  /* 0x0000001b0e007986 */ /* 0x0001e4000c101904 */
.L_x_13:
[----:B------:R-:W-:Y:S05]  /*0e10*/  @!P2 BRA `(.L_x_10) ;  /* 0x00000000006ca947 */ /* 0x000fea0003800000 */
[----:B------:R-:W-:-:S13]  /*0e20*/  ISETP.NE.AND P1, PT, R20, 0x1, PT ;  /* 0x000000011400780c */ /* 0x000fda0003f25270 */
[----:B0-----:R-:W2:Y:S02]  /*0e30*/  @P1 LDG.E R14, desc[UR4][R12.64] ;  /* 0x000000040c0e1981 */ /* 0x001ea4000c1e1900 */
[----:B--2---:R-:W-:-:S04]  /*0e40*/  @P1 FMUL R16, R14, R22 ;  /* 0x000000160e101220 */ /* 0x004fc80000400000 */
[----:B------:R-:W-:Y:S01]  /*0e50*/  @P1 FFMA R15, R9, R24, R16 ;  /* 0x00000018090f1223 */ /* 0x000fe20000000010 */
[----:B------:R-:W-:-:S04]  /*0e60*/  @P1 IMAD.WIDE R16, R7, 0x4, R12 ;  /* 0x0000000407101825 */ /* 0x000fc800078e020c */
[----:B------:R-:W-:-:S04]  /*0e70*/  @P1 FFMA R15, -R2, R27, R15 ;  /* 0x0000001b020f1223 */ /* 0x000fc8000000010f */
[----:B------:R-:W-:-:S05]  /*0e80*/  @P1 FFMA R23, -R0, R23, R15 ;  /* 0x0000001700171223 */ /* 0x000fca000000010f */
[----:B------:R0:W-:Y:S04]  /*0e90*/  @P1 STG.E desc[UR4][R10.64], R23 ;  /* 0x000000170a001986 */ /* 0x0001e8000c101904 */
[----:B------:R-:W2:Y:S01]  /*0ea0*/  @P1 LDG.E R24, desc[UR4][R16.64] ;  /* 0x0000000410181981 */ /* 0x000ea2000c1e1900 */
[----:B------:R-:W-:Y:S01]  /*0eb0*/  LOP3.LUT R19, R6, 0x1, RZ, 0xc0, !PT ;  /* 0x0000000106137812 */ /* 0x000fe200078ec0ff */
[----:B------:R-:W-:-:S03]  /*0ec0*/  @P1 IMAD.WIDE R12, R7, 0x4, R16 ;  /* 0x00000004070c1825 */ /* 0x000fc600078e0210 */
[----:B------:R-:W-:Y:S01]  /*0ed0*/  ISETP.NE.U32.AND P2, PT, R19, 0x1, PT ;  /* 0x000000011300780c */ /* 0x000fe20003f45070 */
[----:B--2---:R-:W-:-:S04]  /*0ee0*/  @P1 FMUL R18, R24, R22 ;  /* 0x0000001618121220 */ /* 0x004fc80000400000 */
[----:B------:R-:W-:-:S04]  /*0ef0*/  @P1 FFMA R15, R9, R14, R18 ;  /* 0x0000000e090f1223 */ /* 0x000fc80000000012 */
[----:B------:R-:W-:Y:S01]  /*0f00*/  @P1 FFMA R19, -R2, R23, R15 ;  /* 0x0000001702131223 */ /* 0x000fe2000000010f */
[----:B------:R-:W-:-:S04]  /*0f10*/  @P1 IMAD.WIDE R14, R5, 0x4, R10 ;  /* 0x00000004050e1825 */ /* 0x000fc800078e020a */
[----:B------:R-:W-:-:S05]  /*0f20*/  @P1 FFMA R27, -R0, R27, R19 ;  /* 0x0000001b001b1223 */ /* 0x000fca0000000113 */
[----:B------:R-:W-:Y:S04]  /*0f30*/  @P1 STG.E desc[UR4][R14.64], R27 ;  /* 0x0000001b0e001986 */ /* 0x000fe8000c101904 */
[----:B------:R1:W2:Y:S01]  /*0f40*/  @!P2 LDG.E R19, desc[UR4][R12.64] ;  /* 0x000000040c13a981 */ /* 0x0002a2000c1e1900 */
[----:B0-----:R-:W-:-:S04]  /*0f50*/  @P1 IMAD.WIDE R10, R5, 0x4, R14 ;  /* 0x00000004050a1825 */ /* 0x001fc800078e020e */
[----:B-1----:R-:W-:-:S04]  /*0f60*/  @!P2 IMAD.WIDE R12, R7, 0x4, R12 ;  /* 0x00000004070ca825 */ /* 0x002fc800078e020c */
[----:B--2---:R-:W-:-:S04]  /*0f70*/  @!P2 FMUL R22, R19, R22 ;  /* 0x000000161316a220 */ /* 0x004fc80000400000 */
[----:B------:R-:W-:-:S04]  /*0f80*/  @!P2 FFMA R9, R9, R24, R22 ;  /* 0x000000180909a223 */ /* 0x000fc80000000016 */
[----:B------:R-:W-:-:S04]  /*0f90*/  @!P2 FFMA R9, -R2, R27, R9 ;  /* 0x0000001b0209a223 */ /* 0x000fc80000000109 */
[----:B------:R-:W-:-:S05]  /*0fa0*/  @!P2 FFMA R9, -R0, R23, R9 ;  /* 0x000000170009a223 */ /* 0x000fca0000000109 */
[----:B------:R0:W-:Y:S02]  /*0fb0*/  @!P2 STG.E desc[UR4][R10.64], R9 ;  /* 0x000000090a00a986 */ /* 0x0001e4000c101904 */
[----:B0-----:R-:W-:-:S07]  /*0fc0*/  @!P2 IMAD.WIDE R10, R5, 0x4, R10 ;  /* 0x00000004050aa825 */ /* 0x001fce00078e020a */
.L_x_10:
[----:B------:R-:W-:Y:S01]  /*0fd0*/  IADD3 R7, PT, PT, -R7, RZ, RZ ;  /* 0x000000ff07077210 */ /* 0x000fe20007ffe1ff */
[----:B------:R-:W-:Y:S06]  /*0fe0*/  @!P0 EXIT ;  /* 0x000000000000894d */ /* 0x000fec0003800000 */
[----:B------:R-:W-:-:S05]  /*0ff0*/  IMAD.WIDE R12, R7, 0x4, R12 ;  /* 0x00000004070c7825 */ /* 0x000fca00078e020c */
[----:B------:R-:W0:Y:S01]  /*1000*/  LDG.E R25, desc[UR4][R12.64] ;  /* 0x000000040c197981 */ /* 0x000e22000c1e1900 */
[C---:B------:R-:W-:Y:S01]  /*1010*/  ISETP.GE.U32.AND P0, PT, R6.reuse, 0x8, PT ;  /* 0x000000080600780c */ /* 0x040fe20003f06070 */
[----:B0-----:R-:W-:Y:S01]  /*1020*/  FMUL R23, R25, R8 ;  /* 0x0000000819177220 */ /* 0x001fe20000400000 */
[----:B------:R-:W-:Y:S02]  /*1030*/  LOP3.LUT R8, R6, 0x7, RZ, 0xc0, !PT ;  /* 0x0000000706087812 */ /* 0x000fe400078ec0ff */
[----:B------:R-:W-:Y:S02]  /*1040*/  MOV R26, R25 ;  /* 0x00000019001a7202 */ /* 0x000fe40000000f00 */
[----:B------:R-:W-:-:S07]  /*1050*/  MOV R27, R23 ;  /* 0x00000017001b7202 */ /* 0x000fce0000000f00 */
[----:B------:R-:W-:Y:S05]  /*1060*/  @!P0 BRA `(.L_x_14) ;  /* 0x0000000400808947 */ /* 0x000fea0003800000 */
[----:B------:R-:W-:Y:S02]  /*1070*/  LOP3.LUT R22, R6, 0x7ffffff8, RZ, 0xc0, !PT ;  /* 0x7ffffff806167812 */ /* 0x000fe400078ec0ff */
[----:B------:R-:W-:Y:S02]  /*1080*/  IADD3 R9, PT, PT, -R5, RZ, RZ ;  /* 0x000000ff05097210 */ /* 0x000fe40007ffe1ff */
[----:B------:R-:W-:Y:S02]  /*1090*/  MOV R27, R23 ;  /* 0x00000017001b7202 */ /* 0x000fe40000000f00 */
[----:B------:R-:W-:Y:S02]  /*10a0*/  MOV R26, R25 ;  /* 0x00000019001a7202 */ /* 0x000fe40000000f00 */
[----:B------:R-:W-:-:S07]  /*10b0*/  IADD3 R22, PT, PT, -R22, RZ, RZ ;  /* 0x000000ff16167210 */ /* 0x000fce0007ffe1ff */
.L_x_15:
[----:B------:R-:W-:-:S04]  /*10c0*/  IMAD.WIDE R16, R9, 0x4, R10 ;  /* 0x0000000409107825 */ /* 0x000fc800078e020a */
[----:B------:R-:W-:Y:S01]  /*10d0*/  FMUL R14, R4, R25 ;  /* 0x00000019040e7220 */ /* 0x000fe20000400000 */
[----:B-1----:R-:W2:Y:S04]  /*10e0*/  LDG.E R21, desc[UR4][R12.64] ;  /* 0x000000040c157981 */ /* 0x002ea8000c1e1900 */
[----:B------:R-:W3:Y:S01]  /*10f0*/  LDG.E R18, desc[UR4][R16.64] ;  /* 0x0000000410127981 */ /* 0x000ee2000c1e1900 */
[----:B-----5:R-:W-:-:S04]  /*1100*/  FFMA R15, R3, R26, R14 ;  /* 0x0000001a030f7223 */ /* 0x020fc8000000000e */
[----:B------:R-:W-:-:S04]  /*1110*/  FFMA R15, -R2, R27, R15 ;  /* 0x0000001b020f7223 */ /* 0x000fc8000000010f */
[----:B------:R-:W-:Y:S01]  /*1120*/  FFMA R23, -R0, R23, R15 ;  /* 0x0000001700177223 */ /* 0x000fe2000000010f */
[----:B------:R-:W-:-:S04]  /*1130*/  IMAD.WIDE R14, R9, 0x4, R16 ;  /* 0x00000004090e7825 */ /* 0x000fc800078e0210 */
[----:B---3--:R-:W-:-:S05]  /*1140*/  FADD R25, R23, R18 ;  /* 0x0000001217197221 */ /* 0x008fca0000000000 */
[----:B------:R0:W-:Y:S04]  /*1150*/  STG.E desc[UR4][R16.64], R25 ;  /* 0x0000001910007986 */ /* 0x0001e8000c101904 */
[----:B------:R-:W3:Y:S01]  /*1160*/  LDG.E R18, desc[UR4][R14.64] ;  /* 0x000000040e127981 */ /* 0x000ee2000c1e1900 */
[----:B------:R-:W-:-:S04]  /*1170*/  FMUL R26, R4, R26 ;  /* 0x0000001a041a7220 */ /* 0x000fc80000400000 */
[----:B--2---:R-:W-:Y:S01]  /*1180*/  FFMA R19, R3, R21, R26 ;  /* 0x0000001503137223 */ /* 0x004fe2000000001a */
[----:B0-----:R-:W-:-:S04]  /*1190*/  IMAD.WIDE R16, R7, 0x4, R12 ;  /* 0x0000000407107825 */ /* 0x001fc800078e020c */
[----:B------:R-:W-:Y:S01]  /*11a0*/  FFMA R19, -R2, R23, R19 ;  /* 0x0000001702137223 */ /* 0x000fe20000000113 */
[----:B------:R-:W2:Y:S03]  /*11b0*/  LDG.E R20, desc[UR4][R16.64] ;  /* 0x0000000410147981 */ /* 0x000ea6000c1e1900 */
[----:B------:R-:W-:-:S04]  /*11c0*/  FFMA R29, -R0, R27, R19 ;  /* 0x0000001b001d7223 */ /* 0x000fc80000000113 */
[----:B---3--:R-:W-:Y:S01]  /*11d0*/  FADD R28, R29, R18 ;  /* 0x000000121d1c7221 */ /* 0x008fe20000000000 */
[----:B------:R-:W-:-:S04]  /*11e0*/  IMAD.WIDE R18, R9, 0x4, R14 ;  /* 0x0000000409127825 */ /* 0x000fc800078e020e */
[----:B------:R0:W-:Y:S04]  /*11f0*/  STG.E desc[UR4][R14.64], R28 ;  /* 0x0000001c0e007986 */ /* 0x0001e8000c101904 */
[----:B------:R-:W3:Y:S01]  /*1200*/  LDG.E R24, desc[UR4][R18.64] ;  /* 0x0000000412187981 */ /* 0x000ee2000c1e1900 */
[----:B------:R-:W-:-:S04]  /*1210*/  FMUL R26, R4, R21 ;  /* 0x00000015041a7220 */ /* 0x000fc80000400000 */
[----:B--2---:R-:W-:Y:S01]  /*1220*/  FFMA R21, R3, R20, R26 ;  /* 0x0000001403157223 */ /* 0x004fe2000000001a */
[----:B------:R-:W-:-:S04]  /*1230*/  IMAD.WIDE R26, R7, 0x4, R16 ;  /* 0x00000004071a7825 */ /* 0x000fc800078e0210 */
[----:B------:R-:W-:Y:S01]  /*1240*/  FFMA R21, -R2, R29, R21 ;  /* 0x0000001d02157223 */ /* 0x000fe20000000115 */
[----:B0-----:R-:W2:Y:S03]  /*1250*/  LDG.E R14, desc[UR4][R26.64] ;  /* 0x000000041a0e7981 */ /* 0x001ea6000c1e1900 */
        /* <DEDUP_REMOVED lines=9> */
[----:B------:R-:W2:Y:S03]  /*12f0*/  LDG.E R28, desc[UR4][R20.64] ;  /* 0x00000004141c7981 */ /* 0x000ea6000c1e1900 */
[----:B------:R-:W-:-:S04]  /*1300*/  FFMA R27, -R0, R29, R17 ;  /* 0x0000001d001b7223 */ /* 0x000fc80000000111 */
[----:B---3--:R-:W-:Y:S01]  /*1310*/  FADD R29, R27, R16 ;  /* 0x000000101b1d7221 */ /* 0x008fe20000000000 */
[----:B------:R-:W-:-:S04]  /*1320*/  IMAD.WIDE R16, R9, 0x4, R24 ;  /* 0x0000000409107825 */ /* 0x000fc800078e0218 */
[----:B------:R1:W-:Y:S04]  /*1330*/  STG.E desc[UR4][R24.64], R29 ;  /* 0x0000001d18007986 */ /* 0x0003e8000c101904 */
[----:B0-----:R-:W3:Y:S01]  /*1340*/  LDG.E R18, desc[UR4][R16.64] ;  /* 0x0000000410127981 */ /* 0x001ee2000c1e1900 */
[----:B------:R-:W-:-:S04]  /*1350*/  FMUL R14, R4, R14 ;  /* 0x0000000e040e7220 */ /* 0x000fc80000400000 */
[----:B--2---:R-:W-:Y:S01]  /*1360*/  FFMA R19, R3, R28, R14 ;  /* 0x0000001c03137223 */ /* 0x004fe2000000000e */
[----:B------:R-:W-:-:S04]  /*1370*/  IMAD.WIDE R14, R7, 0x4, R20 ;  /* 0x00000004070e7825 */ /* 0x000fc800078e0214 */
[----:B------:R-:W-:Y:S01]  /*1380*/  FFMA R19, -R2, R27, R19 ;  /* 0x0000001b02137223 */ /* 0x000fe20000000113 */
[----:B------:R-:W2:Y:S03]  /*1390*/  LDG.E R26, desc[UR4][R14.64] ;  /* 0x000000040e1a7981 */ /* 0x000ea6000c1e1900 */
[----:B------:R-:W-:Y:S01]  /*13a0*/  FFMA R23, -R0, R23, R19 ;  /* 0x0000001700177223 */ /* 0x000fe20000000113 */
[----:B------:R-:W-:-:S04]  /*13b0*/  IMAD.WIDE R20, R9, 0x4, R16 ;  /* 0x0000000409147825 */ /* 0x000fc800078e0210 */
[----:B---3--:R-:W-:-:S05]  /*13c0*/  FADD R19, R23, R18 ;  /* 0x0000001217137221 */ /* 0x008fca0000000000 */
[----:B------:R0:W-:Y:S04]  /*13d0*/  STG.E desc[UR4][R16.64], R19 ;  /* 0x0000001310007986 */ /* 0x0001e8000c101904 */
[----:B-1----:R-:W3:Y:S01]  /*13e0*/  LDG.E R25, desc[UR4][R20.64] ;  /* 0x0000000414197981 */ /* 0x002ee2000c1e1900 */
[----:B------:R-:W-:-:S04]  /*13f0*/  FMUL R28, R4, R28 ;  /* 0x0000001c041c7220 */ /* 0x000fc80000400000 */
[----:B--2---:R-:W-:Y:S01]  /*1400*/  FFMA R29, R3, R26, R28 ;  /* 0x0000001a031d7223 */ /* 0x004fe2000000001c */
[----:B0-----:R-:W-:-:S04]  /*1410*/  IMAD.WIDE R18, R7, 0x4, R14 ;  /* 0x0000000407127825 */ /* 0x001fc800078e020e */
[----:B------:R-:W-:Y:S01]  /*1420*/  FFMA R29, -R2, R23, R29 ;  /* 0x00000017021d7223 */ /* 0x000fe2000000011d */
[----:B------:R-:W2:Y:S03]  /*1430*/  LDG.E R24, desc[UR4][R18.64] ;  /* 0x0000000412187981 */ /* 0x000ea6000c1e1900 */
[----:B------:R-:W-:Y:S01]  /*1440*/  FFMA R27, -R0, R27, R29 ;  /* 0x0000001b001b7223 */ /* 0x000fe2000000011d */
[----:B------:R-:W-:-:S04]  /*1450*/  IMAD.WIDE R14, R9, 0x4, R20 ;  /* 0x00000004090e7825 */ /* 0x000fc800078e0214 */
[----:B---3--:R-:W-:-:S05]  /*1460*/  FADD R29, R27, R25 ;  /* 0x000000191b1d7221 */ /* 0x008fca0000000000 */
[----:B------:R0:W-:Y:S04]  /*1470*/  STG.E desc[UR4][R20.64], R29 ;  /* 0x0000001d14007986 */ /* 0x0001e8000c101904 */
[----:B------:R-:W0:Y:S01]  /*1480*/  LDG.E R28, desc[UR4][R14.64] ;  /* 0x000000040e1c7981 */ /* 0x000e22000c1e1900 */
[----:B------:R-:W-:Y:S01]  /*1490*/  FMUL R26, R4, R26 ;  /* 0x0000001a041a7220 */ /* 0x000fe20000400000 */
[----:B------:R-:W-:-:S04]  /*14a0*/  IMAD.WIDE R16, R7, 0x4, R18 ;  /* 0x0000000407107825 */ /* 0x000fc800078e0212 */
[----:B--2---:R-:W-:-:S04]  /*14b0*/  FFMA R25, R3, R24, R26 ;  /* 0x0000001803197223 */ /* 0x004fc8000000001a */
[----:B------:R-:W-:Y:S02]  /*14c0*/  FFMA R26, -R2, R27, R25 ;  /* 0x0000001b021a7223 */ /* 0x000fe40000000119 */
[----:B------:R-:W2:Y:S02]  /*14d0*/  LDG.E R25, desc[UR4][R16.64] ;  /* 0x0000000410197981 */ /* 0x000ea4000c1e1900 */
[----:B------:R-:W-:Y:S01]  /*14e0*/  FFMA R23, -R0, R23, R26 ;  /* 0x0000001700177223 */ /* 0x000fe2000000011a */
[----:B------:R-:W-:-:S04]  /*14f0*/  IMAD.WIDE R18, R9, 0x4, R14 ;  /* 0x0000000409127825 */ /* 0x000fc800078e020e */
[----:B0-----:R-:W-:-:S05]  /*1500*/  FADD R29, R23, R28 ;  /* 0x0000001c171d7221 */ /* 0x001fca0000000000 */
[----:B------:R0:W-:Y:S04]  /*1510*/  STG.E desc[UR4][R14.64], R29 ;  /* 0x0000001d0e007986 */ /* 0x0001e8000c101904 */
[----:B------:R-:W3:Y:S01]  /*1520*/  LDG.E R28, desc[UR4][R18.64] ;  /* 0x00000004121c7981 */ /* 0x000ee2000c1e1900 */
[----:B------:R-:W-:Y:S01]  /*1530*/  FMUL R24, R4, R24 ;  /* 0x0000001804187220 */ /* 0x000fe20000400000 */
[----:B------:R-:W-:-:S03]  /*1540*/  IADD3 R22, PT, PT, R22, 0x8, RZ ;  /* 0x0000000816167810 */ /* 0x000fc60007ffe0ff */
[----:B--2---:R-:W-:Y:S01]  /*1550*/  FFMA R24, R3, R25, R24 ;  /* 0x0000001903187223 */ /* 0x004fe20000000018 */
[----:B------:R-:W-:-:S03]  /*1560*/  ISETP.NE.AND P0, PT, R22, RZ, PT ;  /* 0x000000ff1600720c */ /* 0x000fc60003f05270 */
[----:B------:R-:W-:Y:S01]  /*1570*/  FFMA R24, -R2, R23, R24 ;  /* 0x0000001702187223 */ /* 0x000fe20000000118 */
[----:B------:R-:W-:-:S04]  /*1580*/  IMAD.WIDE R20, R7, 0x4, R16 ;  /* 0x0000000407147825 */ /* 0x000fc800078e0210 */
[----:B------:R-:W-:Y:S01]  /*1590*/  FFMA R27, -R0, R27, R24 ;  /* 0x0000001b001b7223 */ /* 0x000fe20000000118 */
[----:B------:R1:W5:Y:S01]  /*15a0*/  LDG.E R26, desc[UR4][R20.64] ;  /* 0x00000004141a7981 */ /* 0x000362000c1e1900 */
[----:B0-----:R-:W-:Y:S01]  /*15b0*/  IMAD.WIDE R14, R9, 0x20, R10 ;  /* 0x00000020090e7825 */ /* 0x001fe200078e020a */
[----:B------:R-:W-:Y:S02]  /*15c0*/  MOV R16, R12 ;  /* 0x0000000c00107202 */ /* 0x000fe40000000f00 */
[----:B------:R-:W-:Y:S01]  /*15d0*/  MOV R17, R13 ;  /* 0x0000000d00117202 */ /* 0x000fe20000000f00 */
[----:B------:R-:W-:Y:S01]  /*15e0*/  IMAD.WIDE R12, R7, 0x4, R20 ;  /* 0x00000004070c7825 */ /* 0x000fe200078e0214 */
[----:B------:R-:W-:Y:S02]  /*15f0*/  MOV R10, R18 ;  /* 0x00000012000a7202 */ /* 0x000fe40000000f00 */
[----:B------:R-:W-:Y:S01]  /*1600*/  MOV R11, R19 ;  /* 0x00000013000b7202 */ /* 0x000fe20000000f00 */
[----:B---3--:R-:W-:-:S05]  /*1610*/  FADD R28, R27, R28 ;  /* 0x0000001c1b1c7221 */ /* 0x008fca0000000000 */
[----:B------:R1:W-:Y:S01]  /*1620*/  STG.E desc[UR4][R18.64], R28 ;  /* 0x0000001c12007986 */ /* 0x0003e2000c101904 */
[----:B------:R-:W-:Y:S05]  /*1630*/  @P0 BRA `(.L_x_15) ;  /* 0xfffffff800a00947 */ /* 0x000fea000383ffff */
[----:B------:R-:W-:Y:S01]  /*1640*/  IMAD.WIDE R12, R7, 0x20, R16 ;  /* 0x00000020070c7825 */ /* 0x000fe200078e0210 */
[----:B------:R-:W-:Y:S02]  /*1650*/  MOV R10, R14 ;  /* 0x0000000e000a7202 */ /* 0x000fe40000000f00 */
[----:B------:R-:W-:-:S07]  /*1660*/  MOV R11, R15 ;  /* 0x0000000f000b7202 */ /* 0x000fce0000000f00 */
.L_x_14:
[----:B------:R-:W-:-:S13]  /*1670*/  ISETP.NE.AND P0, PT, R8, RZ, PT ;  /* 0x000000ff0800720c */ /* 0x000fda0003f05270 */
[----:B------:R-:W-:Y:S05]  /*1680*/  @!P0 EXIT ;  /* 0x000000000000894d */ /* 0x000fea0003800000 */
[----:B------:R-:W-:Y:S02]  /*1690*/  ISETP.GE.U32.AND P0, PT, R8, 0x4, PT ;  /* 0x000000040800780c */ /* 0x000fe40003f06070 */
[----:B-1----:R-:W-:-:S04]  /*16a0*/  LOP3.LUT R18, R6, 0x3, RZ, 0xc0, !PT ;  /* 0x0000000306127812 */ /* 0x002fc800078ec0ff */
[----:B------:R-:W-:-:S07]  /*16b0*/  ISETP.NE.AND P1, PT, R18, RZ, PT ;  /* 0x000000ff1200720c */ /* 0x000fce0003f25270 */
[----:B------:R-:W-:Y:S06]  /*16c0*/  @!P0 BRA `(.L_x_16) ;  /* 0x0000000000a48947 */ /* 0x000fec0003800000 */
[----:B------:R-:W-:Y:S01]  /*16d0*/  IADD3 R19, PT, PT, -R5, RZ, RZ ;  /* 0x000000ff05137210 */ /* 0x000fe20007ffe1ff */
[----:B------:R-:W-:Y:S01]  /*16e0*/  FMUL R8, R4, R25 ;  /* 0x0000001904087220 */ /* 0x000fe20000400000 */
[----:B------:R-:W2:Y:S03]  /*16f0*/  LDG.E R20, desc[UR4][R12.64] ;  /* 0x000000040c147981 */ /* 0x000ea6000c1e1900 */
[----:B------:R-:W-:-:S05]  /*1700*/  IMAD.WIDE R10, R19, 0x4, R10 ;  /* 0x00000004130a7825 */ /* 0x000fca00078e020a */
        /* <DEDUP_REMOVED lines=8> */
[----:B------:R-:W-:Y:S01]  /*1790*/  FMUL R26, R4, R26 ;  /* 0x0000001a041a7220 */ /* 0x000fe20000400000 */
[----:B------:R-:W-:-:S04]  /*17a0*/  IMAD.WIDE R16, R7, 0x4, R12 ;  /* 0x0000000407107825 */ /* 0x000fc800078e020c */
[----:B--2---:R-:W-:Y:S01]  /*17b0*/  FFMA R15, R3, R20, R26 ;  /* 0x00000014030f7223 */ /* 0x004fe2000000001a */
[----:B------:R-:W2:Y:S03]  /*17c0*/  LDG.E R21, desc[UR4][R16.64] ;  /* 0x0000000410157981 */ /* 0x000ea6000c1e1900 */
[----:B------:R-:W-:-:S04]  /*17d0*/  FFMA R15, -R2, R23, R15 ;  /* 0x00000017020f7223 */ /* 0x000fc8000000010f */
[----:B------:R-:W-:-:S04]  /*17e0*/  FFMA R27, -R0, R27, R15 ;  /* 0x0000001b001b7223 */ /* 0x000fc8000000010f */
[----:B---3--:R-:W-:Y:S01]  /*17f0*/  FADD R29, R27, R14 ;  /* 0x0000000e1b1d7221 */ /* 0x008fe20000000000 */
[----:B------:R-:W-:-:S04]  /*1800*/  IMAD.WIDE R14, R19, 0x4, R8 ;  /* 0x00000004130e7825 */ /* 0x000fc800078e0208 */
[----:B------:R1:W-:Y:S04]  /*1810*/  STG.E desc[UR4][R8.64], R29 ;  /* 0x0000001d08007986 */ /* 0x0003e8000c101904 */
[----:B0-----:R-:W3:Y:S01]  /*1820*/  LDG.E R10, desc[UR4][R14.64] ;  /* 0x000000040e0a7981 */ /* 0x001ee2000c1e1900 */
        /* <DEDUP_REMOVED lines=9> */
[----:B------:R-:W3:Y:S01]  /*18c0*/  LDG.E R20, desc[UR4][R10.64] ;  /* 0x000000040a147981 */ /* 0x000ee2000c1e1900 */
[----:B------:R-:W-:-:S04]  /*18d0*/  FMUL R16, R4, R21 ;  /* 0x0000001504107220 */ /* 0x000fc80000400000 */
[----:B--2---:R-:W-:-:S04]  /*18e0*/  FFMA R19, R3, R25, R16 ;  /* 0x0000001903137223 */ /* 0x004fc80000000010 */
[----:B------:R-:W-:Y:S01]  /*18f0*/  FFMA R19, -R2, R23, R19 ;  /* 0x0000001702137223 */ /* 0x000fe20000000113 */
[----:B-1----:R-:W-:-:S04]  /*1900*/  IMAD.WIDE R8, R7, 0x4, R12 ;  /* 0x0000000407087825 */ /* 0x002fc800078e020c */
[----:B------:R-:W-:Y:S01]  /*1910*/  FFMA R27, -R0, R27, R19 ;  /* 0x0000001b001b7223 */ /* 0x000fe20000000113 */
[----:B------:R0:W5:Y:S01]  /*1920*/  LDG.E R26, desc[UR4][R8.64] ;  /* 0x00000004081a7981 */ /* 0x000162000c1e1900 */
[----:B------:R-:W-:-:S04]  /*1930*/  IMAD.WIDE R12, R7, 0x4, R8 ;  /* 0x00000004070c7825 */ /* 0x000fc800078e0208 */
[----:B---3--:R-:W-:-:S05]  /*1940*/  FADD R19, R27, R20 ;  /* 0x000000141b137221 */ /* 0x008fca0000000000 */
[----:B------:R0:W-:Y:S02]  /*1950*/  STG.E desc[UR4][R10.64], R19 ;  /* 0x000000130a007986 */ /* 0x0001e4000c101904 */
.L_x_16:
[----:B------:R-:W-:Y:S05]  /*1960*/  @!P1 EXIT ;  /* 0x000000000000994d */ /* 0x000fea0003800000 */
[----:B------:R-:W-:-:S13]  /*1970*/  ISETP.NE.AND P0, PT, R18, 0x1, PT ;  /* 0x000000011200780c */ /* 0x000fda0003f05270 */
[----:B0-----:R-:W-:-:S05]  /*1980*/  @P0 IADD3 R17, PT, PT, -R5, RZ, RZ ;  /* 0x000000ff05110210 */ /* 0x001fca0007ffe1ff */
[----:B------:R-:W-:-:S05]  /*1990*/  @P0 IMAD.WIDE R8, R17, 0x4, R10 ;  /* 0x0000000411080825 */ /* 0x000fca00078e020a */
[----:B------:R-:W2:Y:S01]  /*19a0*/  @P0 LDG.E R16, desc[UR4][R8.64] ;  /* 0x0000000408100981 */ /* 0x000ea2000c1e1900 */
[----:B------:R-:W-:-:S04]  /*19b0*/  @P0 FMUL R14, R4, R25 ;  /* 0x00000019040e0220 */ /* 0x000fc80000400000 */
[----:B-----5:R-:W-:Y:S02]  /*19c0*/  @P0 FFMA R15, R3, R26, R14 ;  /* 0x0000001a030f0223 */ /* 0x020fe4000000000e */
[----:B------:R-:W3:Y:S02]  /*19d0*/  @P0 LDG.E R14, desc[UR4][R12.64] ;  /* 0x000000040c0e0981 */ /* 0x000ee4000c1e1900 */
[----:B------:R-:W-:-:S04]  /*19e0*/  @P0 FFMA R15, -R2, R27, R15 ;  /* 0x0000001b020f0223 */ /* 0x000fc8000000010f */
[----:B------:R-:W-:Y:S01]  /*19f0*/  @P0 FFMA R23, -R0, R23, R15 ;  /* 0x0000001700170223 */ /* 0x000fe2000000010f */
[----:B------:R-:W-:-:S04]  /*1a00*/  @P0 IMAD.WIDE R10, R17, 0x4, R8 ;  /* 0x00000004110a0825 */ /* 0x000fc800078e0208 */
[----:B--2---:R-:W-:-:S05]  /*1a10*/  @P0 FADD R15, R23, R16 ;  /* 0x00000010170f0221 */ /* 0x004fca0000000000 */
[----:B------:R0:W-:Y:S04]  /*1a20*/  @P0 STG.E desc[UR4][R8.64], R15 ;  /* 0x0000000f08000986 */ /* 0x0001e8000c101904 */
[----:B------:R-:W2:Y:S01]  /*1a30*/  @P0 LDG.E R16, desc[UR4][R10.64] ;  /* 0x000000040a100981 */ /* 0x000ea2000c1e1900 */
[----:B------:R-:W-:Y:S01]  /*1a40*/  @P0 FMUL R18, R4, R26 ;  /* 0x0000001a04120220 */ /* 0x000fe20000400000 */
[----:B------:R-:W-:-:S03]  /*1a50*/  LOP3.LUT R6, R6, 0x1, RZ, 0xc0, !PT ;  /* 0x0000000106067812 */ /* 0x000fc600078ec0ff */
[----:B---3--:R-:W-:Y:S01]  /*1a60*/  @P0 FFMA R17, R3, R14, R18 ;  /* 0x0000000e03110223 */ /* 0x008fe20000000012 */
[----:B------:R-:W-:-:S03]  /*1a70*/  ISETP.NE.U32.AND P1, PT, R6, 0x1, PT ;  /* 0x000000010600780c */ /* 0x000fc60003f25070 */
[----:B------:R-:W-:Y:S01]  /*1a80*/  @P0 FFMA R17, -R2, R23, R17 ;  /* 0x0000001702110223 */ /* 0x000fe20000000111 */
[----:B------:R-:W-:-:S04]  /*1a90*/  @P0 IMAD.WIDE R12, R7, 0x4, R12 ;  /* 0x00000004070c0825 */ /* 0x000fc800078e020c */
[----:B------:R-:W-:Y:S02]  /*1aa0*/  @P0 FFMA R27, -R0, R27, R17 ;  /* 0x0000001b001b0223 */ /* 0x000fe40000000111 */
[----:B------:R0:W5:Y:S02]  /*1ab0*/  @P0 LDG.E R12, desc[UR4][R12.64] ;  /* 0x000000040c0c0981 */ /* 0x000164000c1e1900 */
[----:B--2---:R-:W-:-:S05]  /*1ac0*/  @P0 FADD R7, R27, R16 ;  /* 0x000000101b070221 */ /* 0x004fca0000000000 */
[----:B------:R0:W-:Y:S01]  /*1ad0*/  @P0 STG.E desc[UR4][R10.64], R7 ;  /* 0x000000070a000986 */ /* 0x0001e2000c101904 */
[----:B------:R-:W-:Y:S05]  /*1ae0*/  @P1 EXIT ;  /* 0x000000000000194d */ /* 0x000fea0003800000 */
[----:B------:R-:W-:-:S05]  /*1af0*/  IADD3 R5, PT, PT, -R5, RZ, RZ ;  /* 0x000000ff05057210 */ /* 0x000fca0007ffe1ff */
[----:B0-----:R-:W-:-:S05]  /*1b00*/  IMAD.WIDE R10, R5, 0x4, R10 ;  /* 0x00000004050a7825 */ /* 0x001fca00078e020a */
[----:B------:R-:W2:Y:S01]  /*1b10*/  LDG.E R6, desc[UR4][R10.64] ;  /* 0x000000040a067981 */ /* 0x000ea2000c1e1900 */
[----:B------:R-:W-:Y:S02]  /*1b20*/  @P0 MOV R25, R14 ;  /* 0x0000000e00190202 */ /* 0x000fe40000000f00 */
[----:B-----5:R-:W-:-:S03]  /*1b30*/  @P0 MOV R26, R12 ;  /* 0x0000000c001a0202 */ /* 0x020fc60000000f00 */
[----:B------:R-:W-:-:S04]  /*1b40*/  FMUL R4, R4, R25 ;  /* 0x0000001904047220 */ /* 0x000fc80000400000 */
[----:B------:R-:W-:-:S04]  /*1b50*/  FFMA R3, R3, R26, R4 ;  /* 0x0000001a03037223 */ /* 0x000fc80000000004 */
[----:B------:R-:W-:-:S04]  /*1b60*/  FFMA R3, -R2, R27, R3 ;  /* 0x0000001b02037223 */ /* 0x000fc80000000103 */
[----:B------:R-:W-:-:S04]  /*1b70*/  FFMA R3, -R0, R23, R3 ;  /* 0x0000001700037223 */ /* 0x000fc80000000103 */
[----:B--2---:R-:W-:-:S05]  /*1b80*/  FADD R3, R3, R6 ;  /* 0x0000000603037221 */ /* 0x004fca0000000000 */
[----:B------:R-:W-:Y:S01]  /*1b90*/  STG.E desc[UR4][R10.64], R3 ;  /* 0x000000030a007986 */ /* 0x000fe2000c101904 */
[----:B------:R-:W-:Y:S05]  /*1ba0*/  EXIT ;  /* 0x000000000000794d */ /* 0x000fea0003800000 */
        .weak           $__internal_0_$__cuda_sm3x_div_rn_noftz_f32_slowpath
        .type           $__internal_0_$__cuda_sm3x_div_rn_noftz_f32_slowpath,@function
        .size           $__internal_0_$__cuda_sm3x_div_rn_noftz_f32_slowpath,(.L_x_103 - $__internal_0_$__cuda_sm3x_div_rn_noftz_f32_slowpath)
$__internal_0_$__cuda_sm3x_div_rn_noftz_f32_slowpath:
[----:B------:R-:W-:Y:S02]  /*1bb0*/  SHF.R.U32.HI R7, RZ, 0x17, R6 ;  /* 0x00000017ff077819 */ /* 0x000fe40000011606 */
[----:B------:R-:W-:Y:S02]  /*1bc0*/  SHF.R.U32.HI R11, RZ, 0x17, R5 ;  /* 0x00000017ff0b7819 */ /* 0x000fe40000011605 */
[----:B------:R-:W-:Y:S02]  /*1bd0*/  LOP3.LUT R7, R7, 0xff, RZ, 0xc0, !PT ;  /* 0x000000ff07077812 */ /* 0x000fe400078ec0ff */
[----:B------:R-:W-:Y:S02]  /*1be0*/  LOP3.LUT R14, R11, 0xff, RZ, 0xc0, !PT ;  /* 0x000000ff0b0e7812 */ /* 0x000fe400078ec0ff */
[----:B------:R-:W-:Y:S02]  /*1bf0*/  IADD3 R15, PT, PT, R7, -0x1, RZ ;  /* 0xffffffff070f7810 */ /* 0x000fe40007ffe0ff */
[----:B------:R-:W-:-:S02]  /*1c00*/  IADD3 R13, PT, PT, R14, -0x1, RZ ;  /* 0xffffffff0e0d7810 */ /* 0x000fc40007ffe0ff */
[----:B------:R-:W-:Y:S02]  /*1c10*/  ISETP.GT.U32.AND P0, PT, R15, 0xfd, PT ;  /* 0x000000fd0f00780c */ /* 0x000fe40003f04070 */
[----:B------:R-:W-:Y:S02]  /*1c20*/  MOV R12, R6 ;  /* 0x00000006000c7202 */ /* 0x000fe40000000f00 */
[----:B------:R-:W-:-:S13]  /*1c30*/  ISETP.GT.U32.OR P0, PT, R13, 0xfd, P0 ;  /* 0x000000fd0d00780c */ /* 0x000fda0000704470 */
[----:B------:R-:W-:Y:S01]  /*1c40*/  @!P0 MOV R11, RZ ;  /* 0x000000ff000b8202 */ /* 0x000fe20000000f00 */
[----:B------:R-:W-:Y:S06]  /*1c50*/  @!P0 BRA `(.L_x_17) ;  /* 0x00000000005c8947 */ /* 0x000fec0003800000 */
[----:B------:R-:W-:Y:S02]  /*1c60*/  FSETP.GTU.FTZ.AND P0, PT, |R5|, +INF , PT ;  /* 0x7f8000000500780b */ /* 0x000fe40003f1c200 */
[----:B------:R-:W-:-:S04]  /*1c70*/  FSETP.GTU.FTZ.AND P1, PT, |R6|, +INF , PT ;  /* 0x7f8000000600780b */ /* 0x000fc80003f3c200 */
[----:B------:R-:W-:-:S13]  /*1c80*/  PLOP3.LUT P0, PT, P0, P1, PT, 0xf8, 0x8f ;  /* 0x00000000008f781c */ /* 0x000fda0000703f70 */
[----:B------:R-:W-:Y:S05]  /*1c90*/  @P0 BRA `(.L_x_18) ;  /* 0x0000000400440947 */ /* 0x000fea0003800000 */
[----:B------:R-:W-:-:S13]  /*1ca0*/  LOP3.LUT P0, RZ, R12, 0x7fffffff, R5, 0xc8, !PT ;  /* 0x7fffffff0cff7812 */ /* 0x000fda000780c805 */
[----:B------:R-:W-:Y:S05]  /*1cb0*/  @!P0 BRA `(.L_x_19) ;  /* 0x0000000400348947 */ /* 0x000fea0003800000 */
[C---:B------:R-:W-:Y:S02]  /*1cc0*/  FSETP.NEU.FTZ.AND P2, PT, |R5|.reuse, +INF , PT ;  /* 0x7f8000000500780b */ /* 0x040fe40003f5d200 */
[----:B------:R-:W-:Y:S02]  /*1cd0*/  FSETP.NEU.FTZ.AND P1, PT, |R6|, +INF , PT ;  /* 0x7f8000000600780b */ /* 0x000fe40003f3d200 */
[----:B------:R-:W-:-:S11]  /*1ce0*/  FSETP.NEU.FTZ.AND P0, PT, |R5|, +INF , PT ;  /* 0x7f8000000500780b */ /* 0x000fd60003f1d200 */
[----:B------:R-:W-:Y:S05]  /*1cf0*/  @!P1 BRA !P2, `(.L_x_19) ;  /* 0x0000000400249947 */ /* 0x000fea0005000000 */
[----:B------:R-:W-:-:S04]  /*1d00*/  LOP3.LUT P2, RZ, R5, 0x7fffffff, RZ, 0xc0, !PT ;  /* 0x7fffffff05ff7812 */ /* 0x000fc8000784c0ff */
[----:B------:R-:W-:-:S13]  /*1d10*/  PLOP3.LUT P1, PT, P1, P2, PT, 0x2f, 0xf2 ;  /* 0x0000000000f2781c */ /* 0x000fda0000f24577 */
[----:B------:R-:W-:Y:S05]  /*1d20*/  @P1 BRA `(.L_x_20) ;  /* 0x0000000400101947 */ /* 0x000fea0003800000 */
[----:B------:R-:W-:-:S04]  /*1d30*/  LOP3.LUT P1, RZ, R12, 0x7fffffff, RZ, 0xc0, !PT ;  /* 0x7fffffff0cff7812 */ /* 0x000fc8000782c0ff */
[----:B------:R-:W-:-:S13]  /*1d40*/  PLOP3.LUT P0, PT, P0, P1, PT, 0x2f, 0xf2 ;  /* 0x0000000000f2781c */ /* 0x000fda0000702577 */
[----:B------:R-:W-:Y:S05]  /*1d50*/  @P0 BRA `(.L_x_21) ;  /* 0x0000000000f80947 */ /* 0x000fea0003800000 */
[----:B------:R-:W-:Y:S02]  /*1d60*/  ISETP.GE.AND P0, PT, R13, RZ, PT ;  /* 0x000000ff0d00720c */ /* 0x000fe40003f06270 */
[----:B------:R-:W-:-:S11]  /*1d70*/  ISETP.GE.AND P1, PT, R15, RZ, PT ;  /* 0x000000ff0f00720c */ /* 0x000fd60003f26270 */
[----:B------:R-:W-:Y:S01]  /*1d80*/  @P0 MOV R11, RZ ;  /* 0x000000ff000b0202 */ /* 0x000fe20000000f00 */
[----:B------:R-:W-:Y:S01]  /*1d90*/  @!P0 FFMA R5, R5, 1.84467440737095516160e+19, RZ ;  /* 0x5f80000005058823 */ /* 0x000fe200000000ff */
[----:B------:R-:W-:Y:S01]  /*1da0*/  @!P0 MOV R11, 0xffffffc0 ;  /* 0xffffffc0000b8802 */ /* 0x000fe20000000f00 */
[----:B------:R-:W-:-:S03]  /*1db0*/  @!P1 FFMA R12, R6, 1.84467440737095516160e+19, RZ ;  /* 0x5f800000060c9823 */ /* 0x000fc600000000ff */
[----:B------:R-:W-:-:S07]  /*1dc0*/  @!P1 IADD3 R11, PT, PT, R11, 0x40, RZ ;  /* 0x000000400b0b9810 */ /* 0x000fce0007ffe0ff */
.L_x_17:
[----:B------:R-:W-:Y:S02]  /*1dd0*/  LEA R13, R7, 0xc0800000, 0x17 ;  /* 0xc0800000070d7811 */ /* 0x000fe400078eb8ff */
[----:B------:R-:W-:Y:S02]  /*1de0*/  IADD3 R14, PT, PT, R14, -0x7f, RZ ;  /* 0xffffff810e0e7810 */ /* 0x000fe40007ffe0ff */
[----:B------:R-:W-:-:S03]  /*1df0*/  IADD3 R15, PT, PT, -R13, R12, RZ ;  /* 0x0000000c0d0f7210 */ /* 0x000fc60007ffe1ff */
[C---:B------:R-:W-:Y:S01]  /*1e00*/  IMAD R5, R14.reuse, -0x800000, R5 ;  /* 0xff8000000e057824 */ /* 0x040fe200078e0205 */
[----:B------:R-:W0:Y:S01]  /*1e10*/  MUFU.RCP R12, R15 ;  /* 0x0000000f000c7308 */ /* 0x000e220000001000 */
[----:B------:R-:W-:Y:S01]  /*1e20*/  FADD.FTZ R16, -R15, -RZ ;  /* 0x800000ff0f107221 */ /* 0x000fe20000010100 */
[----:B------:R-:W-:-:S04]  /*1e30*/  IADD3 R14, PT, PT, R14, 0x7f, -R7 ;  /* 0x0000007f0e0e7810 */ /* 0x000fc80007ffe807 */
[----:B------:R-:W-:Y:S01]  /*1e40*/  IADD3 R14, PT, PT, R14, R11, RZ ;  /* 0x0000000b0e0e7210 */ /* 0x000fe20007ffe0ff */
[----:B0-----:R-:W-:-:S04]  /*1e50*/  FFMA R13, R12, R16, 1 ;  /* 0x3f8000000c0d7423 */ /* 0x001fc80000000010 */
[----:B------:R-:W-:-:S04]  /*1e60*/  FFMA R12, R12, R13, R12 ;  /* 0x0000000d0c0c7223 */ /* 0x000fc8000000000c */
[----:B------:R-:W-:-:S04]  /*1e70*/  FFMA R13, R5, R12, RZ ;  /* 0x0000000c050d7223 */ /* 0x000fc800000000ff */
[----:B------:R-:W-:-:S04]  /*1e80*/  FFMA R17, R16, R13, R5 ;  /* 0x0000000d10117223 */ /* 0x000fc80000000005 */
[----:B------:R-:W-:-:S04]  /*1e90*/  FFMA R13, R12, R17, R13 ;  /* 0x000000110c0d7223 */ /* 0x000fc8000000000d */
[----:B------:R-:W-:-:S04]  /*1ea0*/  FFMA R16, R16, R13, R5 ;  /* 0x0000000d10107223 */ /* 0x000fc80000000005 */
[----:B------:R-:W-:-:S05]  /*1eb0*/  FFMA R5, R12, R16, R13 ;  /* 0x000000100c057223 */ /* 0x000fca000000000d */
[----:B------:R-:W-:-:S04]  /*1ec0*/  SHF.R.U32.HI R7, RZ, 0x17, R5 ;  /* 0x00000017ff077819 */ /* 0x000fc80000011605 */
[----:B------:R-:W-:-:S04]  /*1ed0*/  LOP3.LUT R7, R7, 0xff, RZ, 0xc0, !PT ;  /* 0x000000ff07077812 */ /* 0x000fc800078ec0ff */
[----:B------:R-:W-:-:S04]  /*1ee0*/  IADD3 R15, PT, PT, R7, R14, RZ ;  /* 0x0000000e070f7210 */ /* 0x000fc80007ffe0ff */
[----:B------:R-:W-:-:S04]  /*1ef0*/  IADD3 R7, PT, PT, R15, -0x1, RZ ;  /* 0xffffffff0f077810 */ /* 0x000fc80007ffe0ff */
[----:B------:R-:W-:-:S13]  /*1f00*/  ISETP.GE.U32.AND P0, PT, R7, 0xfe, PT ;  /* 0x000000fe0700780c */ /* 0x000fda0003f06070 */
[----:B------:R-:W-:Y:S05]  /*1f10*/  @!P0 BRA `(.L_x_22) ;  /* 0x0000000000808947 */ /* 0x000fea0003800000 */
[----:B------:R-:W-:-:S13]  /*1f20*/  ISETP.GT.AND P0, PT, R15, 0xfe, PT ;  /* 0x000000fe0f00780c */ /* 0x000fda0003f04270 */
[----:B------:R-:W-:Y:S05]  /*1f30*/  @P0 BRA `(.L_x_23) ;  /* 0x00000000006c0947 */ /* 0x000fea0003800000 */
[----:B------:R-:W-:-:S13]  /*1f40*/  ISETP.GE.AND P0, PT, R15, 0x1, PT ;  /* 0x000000010f00780c */ /* 0x000fda0003f06270 */
[----:B------:R-:W-:Y:S05]  /*1f50*/  @P0 BRA `(.L_x_24) ;  /* 0x0000000000980947 */ /* 0x000fea0003800000 */
[----:B------:R-:W-:Y:S02]  /*1f60*/  ISETP.GE.AND P0, PT, R15, -0x18, PT ;  /* 0xffffffe80f00780c */ /* 0x000fe40003f06270 */
[----:B------:R-:W-:-:S11]  /*1f70*/  LOP3.LUT R5, R5, 0x80000000, RZ, 0xc0, !PT ;  /* 0x8000000005057812 */ /* 0x000fd600078ec0ff */
[----:B------:R-:W-:Y:S05]  /*1f80*/  @!P0 BRA `(.L_x_24) ;  /* 0x00000000008c8947 */ /* 0x000fea0003800000 */
[CCC-:B------:R-:W-:Y:S01]  /*1f90*/  FFMA.RZ R7, R12.reuse, R16.reuse, R13.reuse ;  /* 0x000000100c077223 */ /* 0x1c0fe2000000c00d */
[C---:B------:R-:W-:Y:S02]  /*1fa0*/  IADD3 R14, PT, PT, R15.reuse, 0x20, RZ ;  /* 0x000000200f0e7810 */ /* 0x040fe40007ffe0ff */
[----:B------:R-:W-:Y:S02]  /*1fb0*/  ISETP.NE.AND P2, PT, R15, RZ, PT ;  /* 0x000000ff0f00720c */ /* 0x000fe40003f45270 */
[----:B------:R-:W-:Y:S01]  /*1fc0*/  LOP3.LUT R11, R7, 0x7fffff, RZ, 0xc0, !PT ;  /* 0x007fffff070b7812 */ /* 0x000fe200078ec0ff */
[CCC-:B------:R-:W-:Y:S01]  /*1fd0*/  FFMA.RP R7, R12.reuse, R16.reuse, R13.reuse ;  /* 0x000000100c077223 */ /* 0x1c0fe2000000800d */
[----:B------:R-:W-:Y:S01]  /*1fe0*/  FFMA.RM R12, R12, R16, R13 ;  /* 0x000000100c0c7223 */ /* 0x000fe2000000400d */
[----:B------:R-:W-:Y:S02]  /*1ff0*/  ISETP.NE.AND P1, PT, R15, RZ, PT ;  /* 0x000000ff0f00720c */ /* 0x000fe40003f25270 */
[----:B------:R-:W-:-:S02]  /*2000*/  LOP3.LUT R11, R11, 0x800000, RZ, 0xfc, !PT ;  /* 0x008000000b0b7812 */ /* 0x000fc400078efcff */
[----:B------:R-:W-:Y:S02]  /*2010*/  IADD3 R13, PT, PT, -R15, RZ, RZ ;  /* 0x000000ff0f0d7210 */ /* 0x000fe40007ffe1ff */
[----:B------:R-:W-:Y:S02]  /*2020*/  SHF.L.U32 R14, R11, R14, RZ ;  /* 0x0000000e0b0e7219 */ /* 0x000fe400000006ff */
[----:B------:R-:W-:Y:S02]  /*2030*/  FSETP.NEU.FTZ.AND P0, PT, R7, R12, PT ;  /* 0x0000000c0700720b */ /* 0x000fe40003f1d000 */
[----:B------:R-:W-:Y:S02]  /*2040*/  SEL R12, R13, RZ, P2 ;  /* 0x000000ff0d0c7207 */ /* 0x000fe40001000000 */
[----:B------:R-:W-:Y:S02]  /*2050*/  ISETP.NE.AND P1, PT, R14, RZ, P1 ;  /* 0x000000ff0e00720c */ /* 0x000fe40000f25270 */
[----:B------:R-:W-:-:S02]  /*2060*/  SHF.R.U32.HI R12, RZ, R12, R11 ;  /* 0x0000000cff0c7219 */ /* 0x000fc4000001160b */
[----:B------:R-:W-:Y:S02]  /*2070*/  PLOP3.LUT P0, PT, P0, P1, PT, 0xf8, 0x8f ;  /* 0x00000000008f781c */ /* 0x000fe40000703f70 */
[----:B------:R-:W-:Y:S02]  /*2080*/  SHF.R.U32.HI R14, RZ, 0x1, R12 ;  /* 0x00000001ff0e7819 */ /* 0x000fe4000001160c */
[----:B------:R-:W-:-:S04]  /*2090*/  SEL R7, RZ, 0x1, !P0 ;  /* 0x00000001ff077807 */ /* 0x000fc80004000000 */
[----:B------:R-:W-:-:S04]  /*20a0*/  LOP3.LUT R7, R7, 0x1, R14, 0xf8, !PT ;  /* 0x0000000107077812 */ /* 0x000fc800078ef80e */
[----:B------:R-:W-:-:S04]  /*20b0*/  LOP3.LUT R7, R7, R12, RZ, 0xc0, !PT ;  /* 0x0000000c07077212 */ /* 0x000fc800078ec0ff */
[----:B------:R-:W-:-:S04]  /*20c0*/  IADD3 R14, PT, PT, R14, R7, RZ ;  /* 0x000000070e0e7210 */ /* 0x000fc80007ffe0ff */
[----:B------:R-:W-:Y:S01]  /*20d0*/  LOP3.LUT R5, R14, R5, RZ, 0xfc, !PT ;  /* 0x000000050e057212 */ /* 0x000fe200078efcff */
[----:B------:R-:W-:Y:S06]  /*20e0*/  BRA `(.L_x_24) ;  /* 0x0000000000347947 */ /* 0x000fec0003800000 */
.L_x_23:
[----:B------:R-:W-:-:S04]  /*20f0*/  LOP3.LUT R5, R5, 0x80000000, RZ, 0xc0, !PT ;  /* 0x8000000005057812 */ /* 0x000fc800078ec0ff */
[----:B------:R-:W-:Y:S01]  /*2100*/  LOP3.LUT R5, R5, 0x7f800000, RZ, 0xfc, !PT ;  /* 0x7f80000005057812 */ /* 0x000fe200078efcff */
[----:B------:R-:W-:Y:S06]  /*2110*/  BRA `(.L_x_24) ;  /* 0x0000000000287947 */ /* 0x000fec0003800000 */
.L_x_22:
[----:B------:R-:W-:Y:S01]  /*2120*/  LEA R5, R14, R5, 0x17 ;  /* 0x000000050e057211 */ /* 0x000fe200078eb8ff */
[----:B------:R-:W-:Y:S06]  /*2130*/  BRA `(.L_x_24) ;  /* 0x0000000000207947 */ /* 0x000fec0003800000 */
.L_x_21:
[----:B------:R-:W-:-:S04]  /*2140*/  LOP3.LUT R5, R12, 0x80000000, R5, 0x48, !PT ;  /* 0x800000000c057812 */ /* 0x000fc800078e4805 */
[----:B------:R-:W-:Y:S01]  /*2150*/  LOP3.LUT R5, R5, 0x7f800000, RZ, 0xfc, !PT ;  /* 0x7f80000005057812 */ /* 0x000fe200078efcff */
[----:B------:R-:W-:Y:S06]  /*2160*/  BRA `(.L_x_24) ;  /* 0x0000000000147947 */ /* 0x000fec0003800000 */
.L_x_20:
[----:B------:R-:W-:Y:S01]  /*2170*/  LOP3.LUT R5, R12, 0x80000000, R5, 0x48, !PT ;  /* 0x800000000c057812 */ /* 0x000fe200078e4805 */
[----:B------:R-:W-:Y:S06]  /*2180*/  BRA `(.L_x_24) ;  /* 0x00000000000c7947 */ /* 0x000fec0003800000 */
.L_x_19:
[----:B------:R-:W0:Y:S01]  /*2190*/  MUFU.RSQ R5, -QNAN ;  /* 0xffc0000000057908 */ /* 0x000e220000001400 */
[----:B------:R-:W-:Y:S05]  /*21a0*/  BRA `(.L_x_24) ;  /* 0x0000000000047947 */ /* 0x000fea0003800000 */
.L_x_18:
[----:B------:R-:W-:-:S07]  /*21b0*/  FADD.FTZ R5, R5, R6 ;  /* 0x0000000605057221 */ /* 0x000fce0000010000 */
.L_x_24:
[----:B------:R-:W-:Y:S01]  /*21c0*/  HFMA2 R13, -RZ, RZ, 0, 0 ;  /* 0x00000000ff0d7431 */ /* 0x000fe200000001ff */
[----:B------:R-:W-:-:S04]  /*21d0*/  MOV R12, R8 ;  /* 0x00000008000c7202 */ /* 0x000fc80000000f00 */
[----:B0-----:R-:W-:Y:S05]  /*21e0*/  RET.REL.NODEC R12 `(_Z19d_recursiveGaussianPfS_iif) ;  /* 0xffffffdc0c847950 */ /* 0x001fea0003c3ffff */
.L_x_25:
        /* <DEDUP_REMOVED lines=9> */
.L_x_103:


//--------------------- .text._Z11d_transposePfS_ii --------------------------
	.section	.text._Z11d_transposePfS_ii,"ax",@progbits
	.align	128
        .global         _Z11d_transposePfS_ii
        .type           _Z11d_transposePfS_ii,@function
        .size           _Z11d_transposePfS_ii,(.L_x_112 - _Z11d_transposePfS_ii)
        .other          _Z11d_transposePfS_ii,@"STO_CUDA_ENTRY STV_DEFAULT"
_Z11d_transposePfS_ii:
.text._Z11d_transposePfS_ii:
[----:B------:R-:W-:Y:S01]  /*0000*/  LDC R1, c[0x0][0x37c] ;  /* 0x0000df00ff017b82 */ /* 0x000fe20000000800 */
[----:B------:R-:W0:Y:S01]  /*0010*/  S2R R8, SR_TID.Y ;  /* 0x0000000000087919 */ /* 0x000e220000002200 */
[----:B------:R-:W1:Y:S01]  /*0020*/  LDCU.64 UR6, c[0x0][0x390] ;  /* 0x00007200ff0677ac */ /* 0x000e620008000a00 */
[----:B------:R-:W0:Y:S01]  /*0030*/  S2R R9, SR_CTAID.Y ;  /* 0x0000000000097919 */ /* 0x000e220000002600 */
[----:B------:R-:W2:Y:S01]  /*0040*/  LDCU.64 UR4, c[0x0][0x358] ;  /* 0x00006b00ff0477ac */ /* 0x000ea20008000a00 */
[----:B------:R-:W3:Y:S01]  /*0050*/  S2R R7, SR_CTAID.X ;  /* 0x0000000000077919 */ /* 0x000ee20000002500 */
[----:B------:R-:W3:Y:S01]  /*0060*/  S2R R6, SR_TID.X ;  /* 0x0000000000067919 */ /* 0x000ee20000002100 */
[----:B0-----:R-:W-:-:S05]  /*0070*/  IMAD R5, R9, 0x20, R8 ;  /* 0x0000002009057824 */ /* 0x001fca00078e0208 */
[----:B-1----:R-:W-:Y:S02]  /*0080*/  ISETP.GE.U32.AND P0, PT, R5, UR7, PT ;  /* 0x0000000705007c0c */ /* 0x002fe4000bf06070 */
[----:B---3--:R-:W-:-:S04]  /*0090*/  LEA R0, R7, R6, 0x5 ;  /* 0x0000000607007211 */ /* 0x008fc800078e28ff */
[----:B------:R-:W-:-:S13]  /*00a0*/  ISETP.GE.U32.OR P0, PT, R0, UR6, P0 ;  /* 0x0000000600007c0c */ /* 0x000fda0008706470 */
[----:B------:R-:W0:Y:S01]  /*00b0*/  @!P0 LDC.64 R2, c[0x0][0x380] ;  /* 0x0000e000ff028b82 */ /* 0x000e220000000a00 */
[----:B------:R-:W-:-:S04]  /*00c0*/  @!P0 IMAD R5, R5, UR6, R0 ;  /* 0x0000000605058c24 */ /* 0x000fc8000f8e0200 */
[----:B0-----:R-:W-:-:S06]  /*00d0*/  @!P0 IMAD.WIDE.U32 R2, R5, 0x4, R2 ;  /* 0x0000000405028825 */ /* 0x001fcc00078e0002 */
[----:B--2---:R-:W2:Y:S01]  /*00e0*/  @!P0 LDG.E R2, desc[UR4][R2.64] ;  /* 0x0000000402028981 */ /* 0x004ea2000c1e1900 */
[----:B------:R-:W-:Y:S01]  /*00f0*/  @!P0 MOV R0, 0x400 ;  /* 0x0000040000008802 */ /* 0x000fe20000000f00 */
[----:B------:R-:W-:Y:S01]  /*0100*/  IMAD R4, R9, 0x20, R6 ;  /* 0x0000002009047824 */ /* 0x000fe200078e0206 */
[----:B------:R-:W-:Y:S01]  /*0110*/  LEA R7, R7, R8, 0x5 ;  /* 0x0000000807077211 */ /* 0x000fe200078e28ff */
[----:B------:R-:W0:Y:S03]  /*0120*/  @!P0 S2R R5, SR_CgaCtaId ;  /* 0x0000000000058919 */ /* 0x000e260000008800 */
[----:B------:R-:W-:-:S04]  /*0130*/  ISETP.GE.U32.AND P1, PT, R4, UR7, PT ;  /* 0x0000000704007c0c */ /* 0x000fc8000bf26070 */
[----:B------:R-:W-:Y:S02]  /*0140*/  ISETP.GE.U32.OR P1, PT, R7, UR6, P1 ;  /* 0x0000000607007c0c */ /* 0x000fe40008f26470 */
[----:B0-----:R-:W-:-:S05]  /*0150*/  @!P0 LEA R0, R5, R0, 0x18 ;  /* 0x0000000005008211 */ /* 0x001fca00078ec0ff */
[----:B------:R-:W-:-:S04]  /*0160*/  @!P0 IMAD R0, R8, 0x84, R0 ;  /* 0x0000008408008824 */ /* 0x000fc800078e0200 */
[----:B------:R-:W-:-:S05]  /*0170*/  @!P0 IMAD R5, R6, 0x4, R0 ;  /* 0x0000000406058824 */ /* 0x000fca00078e0200 */
[----:B--2---:R0:W-:Y:S01]  /*0180*/  @!P0 STS [R5], R2 ;  /* 0x0000000205008388 */ /* 0x0041e20000000800 */
[----:B------:R-:W-:Y:S06]  /*0190*/  BAR.SYNC.DEFER_BLOCKING 0x0 ;  /* 0x0000000000007b1d */ /* 0x000fec0000010000 */
[----:B------:R-:W-:Y:S05]  /*01a0*/  @P1 EXIT ;  /* 0x000000000000194d */ /* 0x000fea0003800000 */
[----:B------:R-:W1:Y:S01]  /*01b0*/  S2R R3, SR_CgaCtaId ;  /* 0x0000000000037919 */ /* 0x000e620000008800 */
[----:B------:R-:W-:Y:S01]  /*01c0*/  MOV R0, 0x400 ;  /* 0x0000040000007802 */ /* 0x000fe20000000f00 */
[----:B------:R-:W-:-:S04]  /*01d0*/  IMAD R4, R7, UR7, R4 ;  /* 0x0000000707047c24 */ /* 0x000fc8000f8e0204 */
[----:B0-----:R-:W-:Y:S01]  /*01e0*/  IMAD.SHL.U32 R5, R4, 0x4, RZ ;  /* 0x0000000404057824 */ /* 0x001fe200078e00ff */
[----:B-1----:R-:W-:-:S05]  /*01f0*/  LEA R3, R3, R0, 0x18 ;  /* 0x0000000003037211 */ /* 0x002fca00078ec0ff */
[----:B------:R-:W-:Y:S02]  /*0200*/  IMAD R0, R6, 0x84, R3 ;  /* 0x0000008406007824 */ /* 0x000fe400078e0203 */
[----:B------:R-:W0:Y:S03]  /*0210*/  LDC.64 R2, c[0x0][0x388] ;  /* 0x0000e200ff027b82 */ /* 0x000e260000000a00 */
[----:B------:R-:W-:-:S05]  /*0220*/  LEA R0, R8, R0, 0x2 ;  /* 0x0000000008007211 */ /* 0x000fca00078e10ff */
[----:B------:R-:W1:Y:S01]  /*0230*/  LDS R9, [R0] ;  /* 0x0000000000097984 */ /* 0x000e620000000800 */
[----:B0-----:R-:W-:-:S05]  /*0240*/  IMAD.WIDE.U32 R2, R5, 0x4, R2 ;  /* 0x0000000405027825 */ /* 0x001fca00078e0002 */
[----:B-1----:R-:W-:Y:S01]  /*0250*/  STG.E desc[UR4][R2.64], R9 ;  /* 0x0000000902007986 */ /* 0x002fe2000c101904 */
[----:B------:R-:W-:Y:S05]  /*0260*/  EXIT ;  /* 0x000000000000794d */ /* 0x000fea0003800000 */
.L_x_26:
        /* <DEDUP_REMOVED lines=9> */
.L_x_112:


//--------------------- .text._Z15d_lab_to_rec709Pfii --------------------------
	.section	.text._Z15d_lab_to_rec709Pfii,"ax",@progbits
	.align	128
        .global         _Z15d_lab_to_rec709Pfii
        .type           _Z15d_lab_to_rec709Pfii,@function
        .size           _Z15d_lab_to_rec709Pfii,(.L_x_104 - _Z15d_lab_to_rec709Pfii)
        .other          _Z15d_lab_to_rec709Pfii,@"STO_CUDA_ENTRY STV_DEFAULT"
_Z15d_lab_to_rec709Pfii:
.text._Z15d_lab_to_rec709Pfii:
        /* <DEDUP_REMOVED lines=16> */
[----:B------:R-:W-:-:S05]  /*0100*/  SHF.L.U32 R3, R0, 0x2, RZ ;  /* 0x0000000200037819 */ /* 0x000fca00000006ff */
[----:B0-----:R-:W-:-:S05]  /*0110*/  IMAD.WIDE R4, R3, 0x4, R4 ;  /* 0x0000000403047825 */ /* 0x001fca00078e0204 */
[----:B-1----:R-:W2:Y:S04]  /*0120*/  LDG.E R0, desc[UR4][R4.64] ;  /* 0x0000000404007981 */ /* 0x002ea8000c1e1900 */
[----:B------:R-:W3:Y:S04]  /*0130*/  LDG.E R8, desc[UR4][R4.64+0x4] ;  /* 0x0000040404087981 */ /* 0x000ee8000c1e1900 */
[----:B------:R-:W4:Y:S01]  /*0140*/  LDG.E R6, desc[UR4][R4.64+0x8] ;  /* 0x0000080404067981 */ /* 0x000f22000c1e1900 */
[----:B------:R-:W-:Y:S01]  /*0150*/  HFMA2 R7, -RZ, RZ, 3.390625, 0 ;  /* 0x42c80000ff077431 */ /* 0x000fe200000001ff */
[----:B------:R-:W-:Y:S01]  /*0160*/  MOV R2, 0x42e80000 ;  /* 0x42e8000000027802 */ /* 0x000fe20000000f00 */
[----:B------:R-:W-:Y:S01]  /*0170*/  HFMA2 R3, -RZ, RZ, 1.0126953125, 1.4482421875 ;  /* 0x3c0d3dcbff037431 */ /* 0x000fe200000001ff */
[----:B------:R-:W-:Y:S04]  /*0180*/  BSSY.RECONVERGENT B0, `(.L_x_27) ;  /* 0x000000f000007945 */ /* 0x000fe80003800200 */
[----:B------:R-:W-:-:S04]  /*0190*/  FFMA R2, R3, -R2, 1 ;  /* 0x3f80000003027423 */ /* 0x000fc80000000802 */
[----:B------:R-:W-:Y:S01]  /*01a0*/  FFMA R3, R2, R3, 0.0086206896230578422546 ;  /* 0x3c0d3dcb02037423 */ /* 0x000fe20000000003 */
[----:B--2---:R-:W-:-:S04]  /*01b0*/  FFMA R0, R0, R7, 16 ;  /* 0x4180000000007423 */ /* 0x004fc80000000007 */
[----:B------:R-:W0:Y:S01]  /*01c0*/  FCHK P0, R0, 116 ;  /* 0x42e8000000007902 */ /* 0x000e220000000000 */
[----:B------:R-:W-:Y:S01]  /*01d0*/  FFMA R2, R0, R3, RZ ;  /* 0x0000000300027223 */ /* 0x000fe200000000ff */
[----:B---3--:R-:W-:Y:S01]  /*01e0*/  FADD R8, R8, -0.5 ;  /* 0xbf00000008087421 */ /* 0x008fe20000000000 */
[----:B----4-:R-:W-:Y:S02]  /*01f0*/  FADD R6, R6, -0.5 ;  /* 0xbf00000006067421 */ /* 0x010fe40000000000 */
[----:B------:R-:W-:-:S04]  /*0200*/  FFMA R7, R2, -116, R0 ;  /* 0xc2e8000002077823 */ /* 0x000fc80000000000 */
[----:B------:R-:W-:Y:S01]  /*0210*/  FFMA R2, R3, R7, R2 ;  /* 0x0000000703027223 */ /* 0x000fe20000000002 */
[----:B0-----:R-:W-:Y:S06]  /*0220*/  @!P0 BRA `(.L_x_28) ;  /* 0x0000000000108947 */ /* 0x001fec0003800000 */
[----:B------:R-:W-:Y:S02]  /*0230*/  MOV R3, 0x42e80000 ;  /* 0x42e8000000037802 */ /* 0x000fe40000000f00 */
[----:B------:R-:W-:-:S07]  /*0240*/  MOV R10, 0x260 ;  /* 0x00000260000a7802 */ /* 0x000fce0000000f00 */
[----:B------:R-:W-:Y:S05]  /*0250*/  CALL.REL.NOINC `($__internal_1_$__cuda_sm3x_div_rn_noftz_f32_slowpath) ;  /* 0x0000001400807944 */ /* 0x000fea0003c00000 */
[----:B------:R-:W-:-:S07]  /*0260*/  MOV R2, R0 ;  /* 0x0000000000027202 */ /* 0x000fce0000000f00 */
.L_x_28:
[----:B------:R-:W-:Y:S05]  /*0270*/  BSYNC.RECONVERGENT B0 ;  /* 0x0000000000007941 */ /* 0x000fea0003800200 */
.L_x_27:
[----:B------:R-:W-:Y:S01]  /*0280*/  FSETP.GE.AND P0, PT, R2, 0.20689299702644348145, PT ;  /* 0x3e53dbc20200780b */ /* 0x000fe20003f06000 */
[----:B------:R-:W-:-:S12]  /*0290*/  BSSY.RECONVERGENT B0, `(.L_x_29) ;  /* 0x0000014000007945 */ /* 0x000fd80003800200 */
[----:B------:R-:W-:-:S04]  /*02a0*/  @P0 FMUL R7, R2, R2 ;  /* 0x0000000202070220 */ /* 0x000fc80000400000 */
[----:B------:R-:W-:Y:S01]  /*02b0*/  @P0 FMUL R7, R7, R2 ;  /* 0x0000000207070220 */ /* 0x000fe20000400000 */
[----:B------:R-:W-:Y:S06]  /*02c0*/  @P0 BRA `(.L_x_30) ;  /* 0x0000000000400947 */ /* 0x000fec0003800000 */
[----:B------:R-:W-:Y:S01]  /*02d0*/  HFMA2 R10, -RZ, RZ, 1.5029296875, -4.76837158203125e-06 ;  /* 0x3e038050ff0a7431 */ /* 0x000fe200000001ff */
[----:B------:R-:W-:Y:S01]  /*02e0*/  MOV R3, 0x40f92f1b ;  /* 0x40f92f1b00037802 */ /* 0x000fe20000000f00 */
[----:B------:R-:W-:Y:S01]  /*02f0*/  FADD R0, R2, -0.13793103396892547607 ;  /* 0xbe0d3dcb02007421 */ /* 0x000fe20000000000 */
[----:B------:R-:W-:Y:S03]  /*0300*/  BSSY.RECONVERGENT B1, `(.L_x_30) ;  /* 0x000000c000017945 */ /* 0x000fe60003800200 */
[----:B------:R-:W0:Y:S01]  /*0310*/  FCHK P0, R0, 7.7870001792907714844 ;  /* 0x40f92f1b00007902 */ /* 0x000e220000000000 */
[----:B------:R-:W-:-:S04]  /*0320*/  FFMA R3, R10, -R3, 1 ;  /* 0x3f8000000a037423 */ /* 0x000fc80000000803 */
[----:B------:R-:W-:-:S04]  /*0330*/  FFMA R3, R3, R10, 0.12841916084289550781 ;  /* 0x3e03805003037423 */ /* 0x000fc8000000000a */
[----:B------:R-:W-:-:S04]  /*0340*/  FFMA R7, R0, R3, RZ ;  /* 0x0000000300077223 */ /* 0x000fc800000000ff */
[----:B------:R-:W-:-:S04]  /*0350*/  FFMA R10, R7, -7.7870001792907714844, R0 ;  /* 0xc0f92f1b070a7823 */ /* 0x000fc80000000000 */
[----:B------:R-:W-:Y:S01]  /*0360*/  FFMA R7, R3, R10, R7 ;  /* 0x0000000a03077223 */ /* 0x000fe20000000007 */
[----:B0-----:R-:W-:Y:S06]  /*0370*/  @!P0 BRA `(.L_x_31) ;  /* 0x0000000000108947 */ /* 0x001fec0003800000 */
[----:B------:R-:W-:Y:S02]  /*0380*/  MOV R3, 0x40f92f1b ;  /* 0x40f92f1b00037802 */ /* 0x000fe40000000f00 */
[----:B------:R-:W-:-:S07]  /*0390*/  MOV R10, 0x3b0 ;  /* 0x000003b0000a7802 */ /* 0x000fce0000000f00 */
[----:B------:R-:W-:Y:S05]  /*03a0*/  CALL.REL.NOINC `($__internal_1_$__cuda_sm3x_div_rn_noftz_f32_slowpath) ;  /* 0x00000014002c7944 */ /* 0x000fea0003c00000 */
[----:B------:R-:W-:-:S07]  /*03b0*/  MOV R7, R0 ;  /* 0x0000000000077202 */ /* 0x000fce0000000f00 */
.L_x_31:
[----:B------:R-:W-:Y:S05]  /*03c0*/  BSYNC.RECONVERGENT B1 ;  /* 0x0000000000017941 */ /* 0x000fea0003800200 */
.L_x_30:
[----:B------:R-:W-:Y:S05]  /*03d0*/  BSYNC.RECONVERGENT B0 ;  /* 0x0000000000007941 */ /* 0x000fea0003800200 */
.L_x_29:
[----:B------:R-:W-:Y:S01]  /*03e0*/  HFMA2 R10, -RZ, RZ, 0.87646484375, 0.000785350799560546875 ;  /* 0x3b03126fff0a7431 */ /* 0x000fe200000001ff */
[----:B------:R-:W-:Y:S01]  /*03f0*/  MOV R3, 0x43fa0000 ;  /* 0x43fa000000037802 */ /* 0x000fe20000000f00 */
[----:B------:R-:W-:Y:S01]  /*0400*/  FMUL R0, R8, 200 ;  /* 0x4348000008007820 */ /* 0x000fe20000400000 */
[----:B------:R-:W-:Y:S03]  /*0410*/  BSSY.RECONVERGENT B0, `(.L_x_32) ;  /* 0x000000c000007945 */ /* 0x000fe60003800200 */
[----:B------:R-:W0:Y:S01]  /*0420*/  FCHK P0, R0, 500 ;  /* 0x43fa000000007902 */ /* 0x000e220000000000 */
[----:B------:R-:W-:-:S04]  /*0430*/  FFMA R3, R10, -R3, 1 ;  /* 0x3f8000000a037423 */ /* 0x000fc80000000803 */
[----:B------:R-:W-:-:S04]  /*0440*/  FFMA R3, R3, R10, 0.0020000000949949026108 ;  /* 0x3b03126f03037423 */ /* 0x000fc8000000000a */
[----:B------:R-:W-:-:S04]  /*0450*/  FFMA R8, R0, R3, RZ ;  /* 0x0000000300087223 */ /* 0x000fc800000000ff */
[----:B------:R-:W-:-:S04]  /*0460*/  FFMA R9, R8, -500, R0 ;  /* 0xc3fa000008097823 */ /* 0x000fc80000000000 */
[----:B------:R-:W-:Y:S01]  /*0470*/  FFMA R3, R3, R9, R8 ;  /* 0x0000000903037223 */ /* 0x000fe20000000008 */
[----:B0-----:R-:W-:Y:S06]  /*0480*/  @!P0 BRA `(.L_x_33) ;  /* 0x0000000000108947 */ /* 0x001fec0003800000 */
[----:B------:R-:W-:Y:S02]  /*0490*/  MOV R3, 0x43fa0000 ;  /* 0x43fa000000037802 */ /* 0x000fe40000000f00 */
[----:B------:R-:W-:-:S07]  /*04a0*/  MOV R10, 0x4c0 ;  /* 0x000004c0000a7802 */ /* 0x000fce0000000f00 */
[----:B------:R-:W-:Y:S05]  /*04b0*/  CALL.REL.NOINC `($__internal_1_$__cuda_sm3x_div_rn_noftz_f32_slowpath) ;  /* 0x0000001000e87944 */ /* 0x000fea0003c00000 */
[----:B------:R-:W-:-:S07]  /*04c0*/  MOV R3, R0 ;  /* 0x0000000000037202 */ /* 0x000fce0000000f00 */
.L_x_33:
[----:B------:R-:W-:Y:S05]  /*04d0*/  BSYNC.RECONVERGENT B0 ;  /* 0x0000000000007941 */ /* 0x000fea0003800200 */
.L_x_32:
[----:B------:R-:W-:Y:S01]  /*04e0*/  FADD R3, R3, R2 ;  /* 0x0000000203037221 */ /* 0x000fe20000000000 */
[----:B------:R-:W-:Y:S04]  /*04f0*/  BSSY.RECONVERGENT B0, `(.L_x_34) ;  /* 0x0000016000007945 */ /* 0x000fe80003800200 */
[----:B------:R-:W-:-:S13]  /*0500*/  FSETP.GE.AND P0, PT, R3, 0.20689299702644348145, PT ;  /* 0x3e53dbc20300780b */ /* 0x000fda0003f06000 */
        /* <DEDUP_REMOVED lines=14> */
[----:B------:R-:W-:Y:S02]  /*05f0*/  MOV R0, R10 ;  /* 0x0000000a00007202 */ /* 0x000fe40000000f00 */
[----:B------:R-:W-:Y:S02]  /*0600*/  MOV R3, 0x40f92f1b ;  /* 0x40f92f1b00037802 */ /* 0x000fe40000000f00 */
[----:B------:R-:W-:-:S07]  /*0610*/  MOV R10, 0x630 ;  /* 0x00000630000a7802 */ /* 0x000fce0000000f00 */
[----:B------:R-:W-:Y:S05]  /*0620*/  CALL.REL.NOINC `($__internal_1_$__cuda_sm3x_div_rn_noftz_f32_slowpath) ;  /* 0x00000010008c7944 */ /* 0x000fea0003c00000 */
[----:B------:R-:W-:-:S07]  /*0630*/  MOV R8, R0 ;  /* 0x0000000000087202 */ /* 0x000fce0000000f00 */
.L_x_36:
[----:B------:R-:W-:Y:S05]  /*0640*/  BSYNC.RECONVERGENT B1 ;  /* 0x0000000000017941 */ /* 0x000fea0003800200 */
.L_x_35:
[----:B------:R-:W-:Y:S05]  /*0650*/  BSYNC.RECONVERGENT B0 ;  /* 0x0000000000007941 */ /* 0x000fea0003800200 */
.L_x_34:
[----:B------:R-:W-:Y:S01]  /*0660*/  HFMA2 R10, -RZ, RZ, 0.95458984375, -112.625 ;  /* 0x3ba3d70aff0a7431 */ /* 0x000fe200000001ff */
[----:B------:R-:W-:Y:S01]  /*0670*/  MOV R3, 0x43480000 ;  /* 0x4348000000037802 */ /* 0x000fe20000000f00 */
[----:B------:R-:W-:Y:S01]  /*0680*/  FMUL R0, R6, 200 ;  /* 0x4348000006007820 */ /* 0x000fe20000400000 */
[----:B------:R-:W-:Y:S03]  /*0690*/  BSSY.RECONVERGENT B0, `(.L_x_37) ;  /* 0x000000c000007945 */ /* 0x000fe60003800200 */
[----:B------:R-:W0:Y:S01]  /*06a0*/  FCHK P0, R0, 200 ;  /* 0x4348000000007902 */ /* 0x000e220000000000 */
[----:B------:R-:W-:-:S04]  /*06b0*/  FFMA R3, R10, -R3, 1 ;  /* 0x3f8000000a037423 */ /* 0x000fc80000000803 */
[----:B------:R-:W-:-:S04]  /*06c0*/  FFMA R3, R3, R10, 0.0049999998882412910461 ;  /* 0x3ba3d70a03037423 */ /* 0x000fc8000000000a */
        /* <DEDUP_REMOVED lines=8> */
.L_x_38:
[----:B------:R-:W-:Y:S05]  /*0750*/  BSYNC.RECONVERGENT B0 ;  /* 0x0000000000007941 */ /* 0x000fea0003800200 */
.L_x_37:
[----:B------:R-:W-:Y:S01]  /*0760*/  FADD R3, -R3, R2 ;  /* 0x0000000203037221 */ /* 0x000fe20000000100 */
        /* <DEDUP_REMOVED lines=20> */
.L_x_41:
[----:B------:R-:W-:Y:S05]  /*08b0*/  BSYNC.RECONVERGENT B1 ;  /* 0x0000000000017941 */ /* 0x000fea0003800200 */
.L_x_40:
[----:B------:R-:W-:Y:S05]  /*08c0*/  BSYNC.RECONVERGENT B0 ;  /* 0x0000000000007941 */ /* 0x000fea0003800200 */
.L_x_39:
[----:B------:R-:W-:Y:S01]  /*08d0*/  FMUL R8, R8, 0.95045602321624755859 ;  /* 0x3f73511608087820 */ /* 0x000fe20000400000 */
[C---:B------:R-:W-:Y:S01]  /*08e0*/  FMUL R9, R7.reuse, -1.5371384620666503906 ;  /* 0xbfc4c0f407097820 */ /* 0x040fe20000400000 */
[----:B------:R-:W-:Y:S01]  /*08f0*/  FMUL R3, R0, 1.0887540578842163086 ;  /* 0x3f8b5c4b00037820 */ /* 0x000fe20000400000 */
[----:B------:R-:W-:Y:S01]  /*0900*/  BSSY.RECONVERGENT B0, `(.L_x_42) ;  /* 0x0000055000007945 */ /* 0x000fe20003800200 */
[C---:B------:R-:W-:Y:S01]  /*0910*/  FMUL R0, R8.reuse, -0.96926599740982055664 ;  /* 0xbf7821d108007820 */ /* 0x040fe20000400000 */
[C---:B------:R-:W-:Y:S01]  /*0920*/  FFMA R2, R8.reuse, 3.2404541969299316406, R9 ;  /* 0x404f639a08027823 */ /* 0x040fe20000000009 */
[C---:B------:R-:W-:Y:S02]  /*0930*/  FMUL R9, R7.reuse, -0.2040258944034576416 ;  /* 0xbe50ec2a07097820 */ /* 0x040fe40000400000 */
[----:B------:R-:W-:Y:S01]  /*0940*/  FFMA R6, R7, 1.8760107755661010742, R0 ;  /* 0x3ff0211f07067823 */ /* 0x000fe20000000000 */
[----:B------:R-:W-:Y:S01]  /*0950*/  FFMA R2, R3, -0.49853140115737915039, R2 ;  /* 0xbeff3f8203027823 */ /* 0x000fe20000000002 */
[----:B------:R-:W-:-:S04]  /*0960*/  FFMA R8, R8, 0.055643398314714431763, R9 ;  /* 0x3d63ea5508087823 */ /* 0x000fc80000000009 */
[----:B------:R-:W-:Y:S01]  /*0970*/  FSETP.GEU.AND P0, PT, R2, 0.018100000917911529541, PT ;  /* 0x3c9446740200780b */ /* 0x000fe20003f0e000 */
[C---:B------:R-:W-:Y:S01]  /*0980*/  FFMA R0, R3.reuse, 1.0572252273559570312, R8 ;  /* 0x3f87532803007823 */ /* 0x040fe20000000008 */
[----:B------:R-:W-:-:S11]  /*0990*/  FFMA R3, R3, 0.041556000709533691406, R6 ;  /* 0x3d2a36a003037823 */ /* 0x000fd60000000006 */
[C---:B------:R-:W-:Y:S01]  /*09a0*/  @!P0 FMUL R7, R2.reuse, 4.5 ;  /* 0x4090000002078820 */ /* 0x040fe20000400000 */
[----:B------:R-:W-:-:S04]  /*09b0*/  @!P0 FSETP.GEU.AND P1, PT, R2, RZ, PT ;  /* 0x000000ff0200820b */ /* 0x000fc80003f2e000 */
[----:B------:R-:W-:Y:S01]  /*09c0*/  @!P0 FSEL R7, R7, RZ, P1 ;  /* 0x000000ff07078208 */ /* 0x000fe20000800000 */
[----:B------:R-:W-:Y:S08]  /*09d0*/  @!P0 BRA `(.L_x_43) ;  /* 0x00000004001c8947 */ /* 0x000ff00003800000 */
[----:B------:R-:W-:Y:S01]  /*09e0*/  FSETP.NEU.AND P0, PT, R2, 1, PT ;  /* 0x3f8000000200780b */ /* 0x000fe20003f0d000 */
[----:B------:R-:W-:Y:S01]  /*09f0*/  BSSY.RECONVERGENT B1, `(.L_x_44) ;  /* 0x0000044000017945 */ /* 0x000fe20003800200 */
[----:B------:R-:W-:Y:S01]  /*0a00*/  HFMA2 R6, -RZ, RZ, 1.88671875, -0.366455078125 ;  /* 0x3f8cb5ddff067431 */ /* 0x000fe200000001ff */
[----:B------:R-:W-:-:S10]  /*0a10*/  MOV R7, 0x3f800000 ;  /* 0x3f80000000077802 */ /* 0x000fd40000000f00 */
[----:B------:R-:W-:Y:S05]  /*0a20*/  @!P0 BRA `(.L_x_45) ;  /* 0x0000000400008947 */ /* 0x000fea0003800000 */
[----:B------:R-:W-:-:S13]  /*0a30*/  FSETP.NAN.AND P0, PT, |R2|, |R2|, PT ;  /* 0x400000020200720b */ /* 0x000fda0003f08200 */
[----:B------:R-:W-:Y:S01]  /*0a40*/  @P0 FADD R7, R2, 0.44999998807907104492 ;  /* 0x3ee6666602070421 */ /* 0x000fe20000000000 */
[----:B------:R-:W-:Y:S06]  /*0a50*/  @P0 BRA `(.L_x_45) ;  /* 0x0000000000f40947 */ /* 0x000fec0003800000 */
[C---:B------:R-:W-:Y:S01]  /*0a60*/  FMUL R7, |R2|.reuse, 16777216 ;  /* 0x4b80000002077820 */ /* 0x040fe20000400200 */
[----:B------:R-:W-:Y:S01]  /*0a70*/  FSETP.GEU.AND P0, PT, |R2|, 1.175494350822287508e-38, PT ;  /* 0x008000000200780b */ /* 0x000fe20003f0e200 */
[----:B------:R-:W-:-:S03]  /*0a80*/  HFMA2 R15, -RZ, RZ, 0.771484375, 0.21533203125 ;  /* 0x3a2c32e4ff0f7431 */ /* 0x000fc600000001ff */
[----:B------:R-:W-:-:S04]  /*0a90*/  FSEL R7, R7, |R2|, !P0 ;  /* 0x4000000207077208 */ /* 0x000fc80004000000 */
[----:B------:R-:W-:-:S04]  /*0aa0*/  IADD3 R8, PT, PT, R7, -0x3f3504f3, RZ ;  /* 0xc0cafb0d07087810 */ /* 0x000fc80007ffe0ff */
[----:B------:R-:W-:-:S04]  /*0ab0*/  LOP3.LUT R8, R8, 0xff800000, RZ, 0xc0, !PT ;  /* 0xff80000008087812 */ /* 0x000fc800078ec0ff */
[-C--:B------:R-:W-:Y:S02]  /*0ac0*/  IADD3 R7, PT, PT, R7, -R8.reuse, RZ ;  /* 0x8000000807077210 */ /* 0x080fe40007ffe0ff */
[----:B------:R-:W-:-:S03]  /*0ad0*/  I2FP.F32.S32 R8, R8 ;  /* 0x0000000800087245 */ /* 0x000fc60000201400 */
[C---:B------:R-:W-:Y:S01]  /*0ae0*/  FADD R10, R7.reuse, 1 ;  /* 0x3f800000070a7421 */ /* 0x040fe20000000000 */
[----:B------:R-:W-:Y:S01]  /*0af0*/  FADD R9, R7, -1 ;  /* 0xbf80000007097421 */ /* 0x000fe20000000000 */
[----:B------:R-:W-:Y:S02]  /*0b00*/  FSEL R7, RZ, -24, P0 ;  /* 0xc1c00000ff077808 */ /* 0x000fe40000000000 */
[----:B------:R-:W-:Y:S01]  /*0b10*/  FSETP.NEU.AND P0, PT, |R2|, +INF , PT ;  /* 0x7f8000000200780b */ /* 0x000fe20003f0d200 */
[----:B------:R-:W-:Y:S01]  /*0b20*/  FADD R11, R9, R9 ;  /* 0x00000009090b7221 */ /* 0x000fe20000000000 */
[----:B------:R-:W0:Y:S01]  /*0b30*/  MUFU.RCP R10, R10 ;  /* 0x0000000a000a7308 */ /* 0x000e220000001000 */
[----:B------:R-:W-:-:S10]  /*0b40*/  FFMA R8, R8, 1.1920928955078125e-07, R7 ;  /* 0x3400000008087823 */ /* 0x000fd40000000007 */
[----:B------:R-:W-:Y:S01]  /*0b50*/  @!P0 FADD R2, R2, R2 ;  /* 0x0000000202028221 */ /* 0x000fe20000000000 */
[----:B0-----:R-:W-:-:S04]  /*0b60*/  FMUL R11, R10, R11 ;  /* 0x0000000b0a0b7220 */ /* 0x001fc80000400000 */
[----:B------:R-:W-:Y:S01]  /*0b70*/  FADD R13, R9, -R11 ;  /* 0x8000000b090d7221 */ /* 0x000fe20000000000 */
[C---:B------:R-:W-:Y:S01]  /*0b80*/  FMUL R12, R11.reuse, R11 ;  /* 0x0000000b0b0c7220 */ /* 0x040fe20000400000 */
[----:B------:R-:W-:Y:S02]  /*0b90*/  FFMA R7, R11, 1.4426950216293334961, R8 ;  /* 0x3fb8aa3b0b077823 */ /* 0x000fe40000000008 */
[----:B------:R-:W-:Y:S01]  /*0ba0*/  FADD R14, R13, R13 ;  /* 0x0000000d0d0e7221 */ /* 0x000fe20000000000 */
[----:B------:R-:W-:Y:S01]  /*0bb0*/  FFMA R13, R12, R15, 0.0032181653659790754318 ;  /* 0x3b52e7db0c0d7423 */ /* 0x000fe2000000000f */
[----:B------:R-:W-:Y:S02]  /*0bc0*/  FADD R8, R8, -R7 ;  /* 0x8000000708087221 */ /* 0x000fe40000000000 */
[----:B------:R-:W-:Y:S01]  /*0bd0*/  FFMA R9, R9, -R11, R14 ;  /* 0x8000000b09097223 */ /* 0x000fe2000000000e */
[----:B------:R-:W-:Y:S01]  /*0be0*/  FFMA R13, R12, R13, 0.018033718690276145935 ;  /* 0x3c93bb730c0d7423 */ /* 0x000fe2000000000d */
[----:B------:R-:W-:-:S02]  /*0bf0*/  FFMA R8, R11, 1.4426950216293334961, R8 ;  /* 0x3fb8aa3b0b087823 */ /* 0x000fc40000000008 */
[----:B------:R-:W-:Y:S01]  /*0c00*/  FMUL R9, R10, R9 ;  /* 0x000000090a097220 */ /* 0x000fe20000400000 */
[----:B------:R-:W-:-:S03]  /*0c10*/  FFMA R13, R12, R13, 0.12022458761930465698 ;  /* 0x3df6384f0c0d7423 */ /* 0x000fc6000000000d */
[----:B------:R-:W-:Y:S01]  /*0c20*/  FFMA R8, R9, 1.4426950216293334961, R8 ;  /* 0x3fb8aa3b09087823 */ /* 0x000fe20000000008 */
[----:B------:R-:W-:-:S03]  /*0c30*/  FMUL R12, R12, R13 ;  /* 0x0000000d0c0c7220 */ /* 0x000fc60000400000 */
[----:B------:R-:W-:Y:S01]  /*0c40*/  FFMA R10, R11, 1.9251366722983220825e-08, R8 ;  /* 0x32a55e340b0a7823 */ /* 0x000fe20000000008 */
[----:B------:R-:W-:-:S04]  /*0c50*/  FMUL R8, R12, 3 ;  /* 0x404000000c087820 */ /* 0x000fc80000400000 */
[----:B------:R-:W-:-:S04]  /*0c60*/  FFMA R9, R9, R8, R10 ;  /* 0x0000000809097223 */ /* 0x000fc8000000000a */
[----:B------:R-:W-:-:S04]  /*0c70*/  FFMA R12, R11, R12, R9 ;  /* 0x0000000c0b0c7223 */ /* 0x000fc80000000009 */
[----:B------:R-:W-:-:S04]  /*0c80*/  FADD R8, R7, R12 ;  /* 0x0000000c07087221 */ /* 0x000fc80000000000 */
[----:B------:R-:W-:Y:S01]  /*0c90*/  FMUL R9, R8, 0.44999998807907104492 ;  /* 0x3ee6666608097820 */ /* 0x000fe20000400000 */
[----:B------:R-:W-:-:S03]  /*0ca0*/  FADD R7, -R7, R8 ;  /* 0x0000000807077221 */ /* 0x000fc60000000100 */
[----:B------:R-:W0:Y:S01]  /*0cb0*/  FRND R10, R9 ;  /* 0x00000009000a7307 */ /* 0x000e220000201000 */
[----:B------:R-:W-:Y:S01]  /*0cc0*/  FADD R7, R12, -R7 ;  /* 0x800000070c077221 */ /* 0x000fe20000000000 */
[----:B------:R-:W-:Y:S01]  /*0cd0*/  FFMA R8, R8, 0.44999998807907104492, -R9 ;  /* 0x3ee6666608087823 */ /* 0x000fe20000000809 */
[----:B------:R-:W-:Y:S02]  /*0ce0*/  MOV R12, 0x391fcb8e ;  /* 0x391fcb8e000c7802 */ /* 0x000fe40000000f00 */
[----:B------:R-:W-:Y:S01]  /*0cf0*/  FSETP.GT.AND P1, PT, |R9|, 152, PT ;  /* 0x431800000900780b */ /* 0x000fe20003f24200 */
[----:B------:R-:W-:Y:S02]  /*0d00*/  FFMA R8, R7, 0.44999998807907104492, R8 ;  /* 0x3ee6666607087823 */ /* 0x000fe40000000008 */
[----:B------:R-:W1:Y:S01]  /*0d10*/  F2I.NTZ R11, R9 ;  /* 0x00000009000b7305 */ /* 0x000e620000203100 */
[----:B0-----:R-:W-:Y:S01]  /*0d20*/  FADD R7, R9, -R10 ;  /* 0x8000000a09077221 */ /* 0x001fe20000000000 */
[----:B------:R-:W-:-:S03]  /*0d30*/  FSETP.GT.AND P2, PT, R10, RZ, PT ;  /* 0x000000ff0a00720b */ /* 0x000fc60003f44000 */
[----:B------:R-:W-:-:S04]  /*0d40*/  FADD R7, R7, R8 ;  /* 0x0000000807077221 */ /* 0x000fc80000000000 */
[----:B------:R-:W-:-:S04]  /*0d50*/  FFMA R8, R7, R12, 0.0013391353422775864601 ;  /* 0x3aaf85ed07087423 */ /* 0x000fc8000000000c */
[----:B------:R-:W-:-:S04]  /*0d60*/  FFMA R8, R7, R8, 0.0096188392490148544312 ;  /* 0x3c1d985607087423 */ /* 0x000fc80000000008 */
[----:B------:R-:W-:-:S04]  /*0d70*/  FFMA R8, R7, R8, 0.055503588169813156128 ;  /* 0x3d6357bb07087423 */ /* 0x000fc80000000008 */
[----:B------:R-:W-:Y:S01]  /*0d80*/  FFMA R10, R7, R8, 0.24022644758224487305 ;  /* 0x3e75fdec070a7423 */ /* 0x000fe20000000008 */
[----:B------:R-:W-:Y:S02]  /*0d90*/  SEL R8, RZ, 0x83000000, P2 ;  /* 0x83000000ff087807 */ /* 0x000fe40001000000 */
[----:B------:R-:W-:Y:S01]  /*0da0*/  FSETP.GEU.AND P2, PT, R9, RZ, PT ;  /* 0x000000ff0900720b */ /* 0x000fe20003f4e000 */
[----:B------:R-:W-:Y:S01]  /*0db0*/  FFMA R12, R7, R10, 0.69314718246459960938 ;  /* 0x3f317218070c7423 */ /* 0x000fe2000000000a */
[----:B------:R-:W-:Y:S02]  /*0dc0*/  IADD3 R10, PT, PT, R8, 0x7f000000, RZ ;  /* 0x7f000000080a7810 */ /* 0x000fe40007ffe0ff */
[----:B-1----:R-:W-:Y:S01]  /*0dd0*/  LEA R11, R11, -R8, 0x17 ;  /* 0x800000080b0b7211 */ /* 0x002fe200078eb8ff */
[----:B------:R-:W-:Y:S01]  /*0de0*/  FFMA R13, R7, R12, 1 ;  /* 0x3f800000070d7423 */ /* 0x000fe2000000000c */
[----:B------:R-:W-:-:S03]  /*0df0*/  FSEL R7, RZ, +INF , !P2 ;  /* 0x7f800000ff077808 */ /* 0x000fc60005000000 */
[----:B------:R-:W-:-:S04]  /*0e00*/  FMUL R10, R10, R13 ;  /* 0x0000000d0a0a7220 */ /* 0x000fc80000400000 */
[----:B------:R-:W-:Y:S01]  /*0e10*/  @!P1 FMUL R7, R11, R10 ;  /* 0x0000000a0b079220 */ /* 0x000fe20000400000 */
[----:B------:R-:W-:-:S07]  /*0e20*/  @!P0 LOP3.LUT R7, R2, 0x7fffffff, RZ, 0xc0, !PT ;  /* 0x7fffffff02078812 */ /* 0x000fce00078ec0ff */
.L_x_45:
[----:B------:R-:W-:Y:S05]  /*0e30*/  BSYNC.RECONVERGENT B1 ;  /* 0x0000000000017941 */ /* 0x000fea0003800200 */
.L_x_44:
[----:B------:R-:W-:-:S07]  /*0e40*/  FFMA R7, R7, R6, -0.099300026893615722656 ;  /* 0xbdcb5dd007077423 */ /* 0x000fce0000000006 */
.L_x_43:
[----:B------:R-:W-:Y:S05]  /*0e50*/  BSYNC.RECONVERGENT B0 ;  /* 0x0000000000007941 */ /* 0x000fea0003800200 */
.L_x_42:
[----:B------:R-:W-:Y:S01]  /*0e60*/  FSETP.GEU.AND P0, PT, R3, 0.018100000917911529541, PT ;  /* 0x3c9446740300780b */ /* 0x000fe20003f0e000 */
[----:B------:R-:W-:-:S12]  /*0e70*/  BSSY.RECONVERGENT B0, `(.L_x_46) ;  /* 0x000004c000007945 */ /* 0x000fd80003800200 */
        /* <DEDUP_REMOVED lines=73> */
.L_x_49:
[----:B------:R-:W-:Y:S05]  /*1310*/  BSYNC.RECONVERGENT B1 ;  /* 0x0000000000017941 */ /* 0x000fea0003800200 */
.L_x_48:
[----:B------:R-:W-:-:S07]  /*1320*/  FFMA R9, R9, R2, -0.099300026893615722656 ;  /* 0xbdcb5dd009097423 */ /* 0x000fce0000000002 */
.L_x_47:
[----:B------:R-:W-:Y:S05]  /*1330*/  BSYNC.RECONVERGENT B0 ;  /* 0x0000000000007941 */ /* 0x000fea0003800200 */
.L_x_46:
        /* <DEDUP_REMOVED lines=41> */
[C---:B------:R-:W-:Y:S01]  /*15d0*/  FFMA R15, R12.reuse, R15, 0.12022458761930465698 ;  /* 0x3df6384f0c0f7423 */ /* 0x040fe2000000000f */
[----:B------:R-:W-:Y:S02]  /*15e0*/  MOV R10, 0x391fcb8e ;  /* 0x391fcb8e000a7802 */ /* 0x000fe40000000f00 */
        /* <DEDUP_REMOVED lines=12> */
[----:B------:R-:W-:-:S03]  /*16b0*/  FSETP.GT.AND P1, PT, |R11|, 152, PT ;  /* 0x431800000b00780b */ /* 0x000fc60003f24200 */
        /* <DEDUP_REMOVED lines=19> */
.L_x_53:
[----:B------:R-:W-:Y:S05]  /*17f0*/  BSYNC.RECONVERGENT B1 ;  /* 0x0000000000017941 */ /* 0x000fea0003800200 */
.L_x_52:
[----:B------:R-:W-:-:S07]  /*1800*/  FFMA R3, R3, R2, -0.099300026893615722656 ;  /* 0xbdcb5dd003037423 */ /* 0x000fce0000000002 */
.L_x_51:
[----:B------:R-:W-:Y:S05]  /*1810*/  BSYNC.RECONVERGENT B0 ;  /* 0x0000000000007941 */ /* 0x000fea0003800200 */
.L_x_50:
[----:B------:R-:W-:Y:S04]  /*1820*/  STG.E desc[UR4][R4.64], R7 ;  /* 0x0000000704007986 */ /* 0x000fe8000c101904 */
[----:B------:R-:W-:Y:S04]  /*1830*/  STG.E desc[UR4][R4.64+0x4], R9 ;  /* 0x0000040904007986 */ /* 0x000fe8000c101904 */
[----:B------:R-:W-:Y:S01]  /*1840*/  STG.E desc[UR4][R4.64+0x8], R3 ;  /* 0x0000080304007986 */ /* 0x000fe2000c101904 */
[----:B------:R-:W-:Y:S05]  /*1850*/  EXIT ;  /* 0x000000000000794d */ /* 0x000fea0003800000 */
        .weak           $__internal_1_$__cuda_sm3x_div_rn_noftz_f32_slowpath
        .type           $__internal_1_$__cuda_sm3x_div_rn_noftz_f32_slowpath,@function
        .size           $__internal_1_$__cuda_sm3x_div_rn_noftz_f32_slowpath,(.L_x_104 - $__internal_1_$__cuda_sm3x_div_rn_noftz_f32_slowpath)
$__internal_1_$__cuda_sm3x_div_rn_noftz_f32_slowpath:
[----:B------:R-:W-:Y:S01]  /*1860*/  SHF.R.U32.HI R11, RZ, 0x17, R3 ;  /* 0x00000017ff0b7819 */ /* 0x000fe20000011603 */
[----:B------:R-:W-:Y:S01]  /*1870*/  BSSY.RECONVERGENT B2, `(.L_x_54) ;  /* 0x0000062000027945 */ /* 0x000fe20003800200 */
[----:B------:R-:W-:Y:S02]  /*1880*/  SHF.R.U32.HI R9, RZ, 0x17, R0 ;  /* 0x00000017ff097819 */ /* 0x000fe40000011600 */
[----:B------:R-:W-:Y:S02]  /*1890*/  LOP3.LUT R11, R11, 0xff, RZ, 0xc0, !PT ;  /* 0x000000ff0b0b7812 */ /* 0x000fe400078ec0ff */
[----:B------:R-:W-:Y:S02]  /*18a0*/  LOP3.LUT R14, R9, 0xff, RZ, 0xc0, !PT ;  /* 0x000000ff090e7812 */ /* 0x000fe400078ec0ff */
[----:B------:R-:W-:Y:S02]  /*18b0*/  IADD3 R13, PT, PT, R11, -0x1, RZ ;  /* 0xffffffff0b0d7810 */ /* 0x000fe40007ffe0ff */
[----:B------:R-:W-:-:S02]  /*18c0*/  IADD3 R12, PT, PT, R14, -0x1, RZ ;  /* 0xffffffff0e0c7810 */ /* 0x000fc40007ffe0ff */
[----:B------:R-:W-:-:S04]  /*18d0*/  ISETP.GT.U32.AND P0, PT, R13, 0xfd, PT ;  /* 0x000000fd0d00780c */ /* 0x000fc80003f04070 */
        /* <DEDUP_REMOVED lines=26> */
.L_x_55:
[----:B------:R-:W-:Y:S01]  /*1a80*/  LEA R12, R11, 0xc0800000, 0x17 ;  /* 0xc08000000b0c7811 */ /* 0x000fe200078eb8ff */
[----:B------:R-:W-:Y:S03]  /*1a90*/  BSSY.RECONVERGENT B3, `(.L_x_60) ;  /* 0x0000036000037945 */ /* 0x000fe60003800200 */
[----:B------:R-:W-:Y:S02]  /*1aa0*/  IADD3 R12, PT, PT, -R12, R3, RZ ;  /* 0x000000030c0c7210 */ /* 0x000fe40007ffe1ff */
[----:B------:R-:W-:Y:S02]  /*1ab0*/  IADD3 R3, PT, PT, R14, -0x7f, RZ ;  /* 0xffffff810e037810 */ /* 0x000fe40007ffe0ff */
[----:B------:R0:W1:Y:S01]  /*1ac0*/  MUFU.RCP R13, R12 ;  /* 0x0000000c000d7308 */ /* 0x0000620000001000 */
[----:B------:R-:W-:Y:S02]  /*1ad0*/  FADD.FTZ R15, -R12, -RZ ;  /* 0x800000ff0c0f7221 */ /* 0x000fe40000010100 */
[C---:B------:R-:W-:Y:S01]  /*1ae0*/  IMAD R0, R3.reuse, -0x800000, R0 ;  /* 0xff80000003007824 */ /* 0x040fe200078e0200 */
[----:B0-----:R-:W-:-:S04]  /*1af0*/  IADD3 R12, PT, PT, R3, 0x7f, -R11 ;  /* 0x0000007f030c7810 */ /* 0x001fc80007ffe80b */
[----:B------:R-:W-:Y:S01]  /*1b00*/  IADD3 R12, PT, PT, R12, R9, RZ ;  /* 0x000000090c0c7210 */ /* 0x000fe20007ffe0ff */
[----:B-1----:R-:W-:-:S04]  /*1b10*/  FFMA R14, R13, R15, 1 ;  /* 0x3f8000000d0e7423 */ /* 0x002fc8000000000f */
        /* <DEDUP_REMOVED lines=20> */
[CCC-:B------:R-:W-:Y:S01]  /*1c60*/  FFMA.RM R12, R16.reuse, R14.reuse, R13.reuse ;  /* 0x0000000e100c7223 */ /* 0x1c0fe2000000400d */
[C---:B------:R-:W-:Y:S02]  /*1c70*/  ISETP.NE.AND P2, PT, R11.reuse, RZ, PT ;  /* 0x000000ff0b00720c */ /* 0x040fe40003f45270 */
[----:B------:R-:W-:Y:S02]  /*1c80*/  ISETP.NE.AND P1, PT, R11, RZ, PT ;  /* 0x000000ff0b00720c */ /* 0x000fe40003f25270 */
[----:B------:R-:W-:Y:S01]  /*1c90*/  LOP3.LUT R9, R3, 0x7fffff, RZ, 0xc0, !PT ;  /* 0x007fffff03097812 */ /* 0x000fe200078ec0ff */
[----:B------:R-:W-:Y:S01]  /*1ca0*/  FFMA.RP R3, R16, R14, R13 ;  /* 0x0000000e10037223 */ /* 0x000fe2000000800d */
[----:B------:R-:W-:Y:S02]  /*1cb0*/  IADD3 R14, PT, PT, R11, 0x20, RZ ;  /* 0x000000200b0e7810 */ /* 0x000fe40007ffe0ff */
        /* <DEDUP_REMOVED lines=15> */
.L_x_62:
[----:B------:R-:W-:-:S04]  /*1db0*/  LOP3.LUT R0, R0, 0x80000000, RZ, 0xc0, !PT ;  /* 0x8000000000007812 */ /* 0x000fc800078ec0ff */
[----:B------:R-:W-:Y:S01]  /*1dc0*/  LOP3.LUT R0, R0, 0x7f800000, RZ, 0xfc, !PT ;  /* 0x7f80000000007812 */ /* 0x000fe200078efcff */
[----:B------:R-:W-:Y:S06]  /*1dd0*/  BRA `(.L_x_63) ;  /* 0x0000000000047947 */ /* 0x000fec0003800000 */
.L_x_61:
[----:B------:R-:W-:-:S07]  /*1de0*/  LEA R0, R12, R0, 0x17 ;  /* 0x000000000c007211 */ /* 0x000fce00078eb8ff */
.L_x_63:
[----:B------:R-:W-:Y:S05]  /*1df0*/  BSYNC.RECONVERGENT B3 ;  /* 0x0000000000037941 */ /* 0x000fea0003800200 */
.L_x_60:
[----:B------:R-:W-:Y:S05]  /*1e00*/  BRA `(.L_x_64) ;  /* 0x0000000000207947 */ /* 0x000fea0003800000 */
.L_x_59:
[----:B------:R-:W-:-:S04]  /*1e10*/  LOP3.LUT R0, R3, 0x80000000, R0, 0x48, !PT ;  /* 0x8000000003007812 */ /* 0x000fc800078e4800 */
[----:B------:R-:W-:Y:S01]  /*1e20*/  LOP3.LUT R0, R0, 0x7f800000, RZ, 0xfc, !PT ;  /* 0x7f80000000007812 */ /* 0x000fe200078efcff */
[----:B------:R-:W-:Y:S06]  /*1e30*/  BRA `(.L_x_64) ;  /* 0x0000000000147947 */ /* 0x000fec0003800000 */
.L_x_58:
[----:B------:R-:W-:Y:S01]  /*1e40*/  LOP3.LUT R0, R3, 0x80000000, R0, 0x48, !PT ;  /* 0x8000000003007812 */ /* 0x000fe200078e4800 */
[----:B------:R-:W-:Y:S06]  /*1e50*/  BRA `(.L_x_64) ;  /* 0x00000000000c7947 */ /* 0x000fec0003800000 */
.L_x_57:
[----:B------:R-:W0:Y:S01]  /*1e60*/  MUFU.RSQ R0, -QNAN ;  /* 0xffc0000000007908 */ /* 0x000e220000001400 */
[----:B------:R-:W-:Y:S05]  /*1e70*/  BRA `(.L_x_64) ;  /* 0x0000000000047947 */ /* 0x000fea0003800000 */
.L_x_56:
[----:B------:R-:W-:-:S07]  /*1e80*/  FADD.FTZ R0, R0, R3 ;  /* 0x0000000300007221 */ /* 0x000fce0000010000 */
.L_x_64:
[----:B------:R-:W-:Y:S05]  /*1e90*/  BSYNC.RECONVERGENT B2 ;  /* 0x0000000000027941 */ /* 0x000fea0003800200 */
.L_x_54:
[----:B------:R-:W-:-:S04]  /*1ea0*/  HFMA2 R11, -RZ, RZ, 0, 0 ;  /* 0x00000000ff0b7431 */ /* 0x000fc800000001ff */
[----:B0-----:R-:W-:Y:S05]  /*1eb0*/  RET.REL.NODEC R10 `(_Z15d_lab_to_rec709Pfii) ;  /* 0xffffffe00a507950 */ /* 0x001fea0003c3ffff */
.L_x_65:
        /* <DEDUP_REMOVED lines=12> */
.L_x_104:


//--------------------- .text._Z15d_rec709_to_labPfS_ii --------------------------
	.section	.text._Z15d_rec709_to_labPfS_ii,"ax",@progbits
	.align	128
        .global         _Z15d_rec709_to_labPfS_ii
        .type           _Z15d_rec709_to_labPfS_ii,@function
        .size           _Z15d_rec709_to_labPfS_ii,(.L_x_105 - _Z15d_rec709_to_labPfS_ii)
        .other          _Z15d_rec709_to_labPfS_ii,@"STO_CUDA_ENTRY STV_DEFAULT"
_Z15d_rec709_to_labPfS_ii:
.text._Z15d_rec709_to_labPfS_ii:
        /* <DEDUP_REMOVED lines=18> */
[----:B-1----:R-:W2:Y:S01]  /*0120*/  LDG.E R0, desc[UR4][R2.64] ;  /* 0x0000000402007981 */ /* 0x002ea2000c1e1900 */
[----:B------:R-:W-:Y:S01]  /*0130*/  BSSY.RECONVERGENT B0, `(.L_x_66) ;  /* 0x000004f000007945 */ /* 0x000fe20003800200 */
[----:B--2---:R-:W-:-:S13]  /*0140*/  FSETP.GEU.AND P0, PT, R0, 0.081450000405311584473, PT ;  /* 0x3da6cf420000780b */ /* 0x004fda0003f0e000 */
[C---:B------:R-:W-:Y:S01]  /*0150*/  @!P0 FMUL R4, R0.reuse, 0.22222222387790679932 ;  /* 0x3e638e3900048820 */ /* 0x040fe20000400000 */
[----:B------:R-:W-:-:S04]  /*0160*/  @!P0 FSETP.GEU.AND P1, PT, R0, RZ, PT ;  /* 0x000000ff0000820b */ /* 0x000fc80003f2e000 */
[----:B------:R-:W-:Y:S01]  /*0170*/  @!P0 FSEL R4, R4, RZ, P1 ;  /* 0x000000ff04048208 */ /* 0x000fe20000800000 */
[----:B------:R-:W-:Y:S08]  /*0180*/  @!P0 BRA `(.L_x_67) ;  /* 0x0000000400248947 */ /* 0x000ff00003800000 */
[----:B------:R-:W-:Y:S01]  /*0190*/  FADD R0, R0, 0.099299997091293334961 ;  /* 0x3dcb5dcc00007421 */ /* 0x000fe20000000000 */
[----:B------:R-:W-:-:S03]  /*01a0*/  HFMA2 R4, -RZ, RZ, 1.875, 0 ;  /* 0x3f800000ff047431 */ /* 0x000fc600000001ff */
[----:B------:R-:W-:-:S05]  /*01b0*/  FMUL R0, R0, 0.90966975688934326172 ;  /* 0x3f68e01e00007820 */ /* 0x000fca0000400000 */
[----:B------:R-:W-:-:S13]  /*01c0*/  FSETP.NEU.AND P0, PT, R0, 1, PT ;  /* 0x3f8000000000780b */ /* 0x000fda0003f0d000 */
[----:B------:R-:W-:Y:S05]  /*01d0*/  @!P0 BRA `(.L_x_67) ;  /* 0x0000000400108947 */ /* 0x000fea0003800000 */
[----:B------:R-:W-:-:S13]  /*01e0*/  FSETP.NAN.AND P0, PT, |R0|, |R0|, PT ;  /* 0x400000000000720b */ /* 0x000fda0003f08200 */
[----:B------:R-:W-:Y:S01]  /*01f0*/  @P0 FADD R4, R0, 2.2222223281860351562 ;  /* 0x400e38e400040421 */ /* 0x000fe20000000000 */
[----:B------:R-:W-:Y:S06]  /*0200*/  @P0 BRA `(.L_x_67) ;  /* 0x0000000400040947 */ /* 0x000fec0003800000 */
[----:B------:R-:W-:-:S04]  /*0210*/  FSETP.NEU.AND P0, PT, |R0|, +INF , PT ;  /* 0x7f8000000000780b */ /* 0x000fc80003f0d200 */
[----:B------:R-:W-:-:S13]  /*0220*/  FSETP.NEU.AND P0, PT, R0, RZ, P0 ;  /* 0x000000ff0000720b */ /* 0x000fda000070d000 */
[----:B------:R-:W-:-:S05]  /*0230*/  @!P0 FADD R4, R0, R0 ;  /* 0x0000000000048221 */ /* 0x000fca0000000000 */
[----:B------:R-:W-:Y:S01]  /*0240*/  @!P0 LOP3.LUT R4, R4, 0x7fffffff, RZ, 0xc0, !PT ;  /* 0x7fffffff04048812 */ /* 0x000fe200078ec0ff */
[----:B------:R-:W-:Y:S06]  /*0250*/  @!P0 BRA `(.L_x_67) ;  /* 0x0000000000f08947 */ /* 0x000fec0003800000 */
[C---:B------:R-:W-:Y:S01]  /*0260*/  FMUL R7, |R0|.reuse, 16777216 ;  /* 0x4b80000000077820 */ /* 0x040fe20000400200 */
[C---:B------:R-:W-:Y:S02]  /*0270*/  FSETP.GEU.AND P0, PT, |R0|.reuse, 1.175494350822287508e-38, PT ;  /* 0x008000000000780b */ /* 0x040fe40003f0e200 */
[----:B------:R-:W-:Y:S02]  /*0280*/  MOV R12, 0x3a2c32e4 ;  /* 0x3a2c32e4000c7802 */ /* 0x000fe40000000f00 */
[----:B------:R-:W-:Y:S02]  /*0290*/  FSEL R7, R7, |R0|, !P0 ;  /* 0x4000000007077208 */ /* 0x000fe40004000000 */
[----:B------:R-:W-:Y:S02]  /*02a0*/  FSETP.GEU.AND P2, PT, R0, RZ, PT ;  /* 0x000000ff0000720b */ /* 0x000fe40003f4e000 */
[----:B------:R-:W-:-:S04]  /*02b0*/  IADD3 R4, PT, PT, R7, -0x3f3504f3, RZ ;  /* 0xc0cafb0d07047810 */ /* 0x000fc80007ffe0ff */
[----:B------:R-:W-:-:S04]  /*02c0*/  LOP3.LUT R4, R4, 0xff800000, RZ, 0xc0, !PT ;  /* 0xff80000004047812 */ /* 0x000fc800078ec0ff */
[-C--:B------:R-:W-:Y:S02]  /*02d0*/  IADD3 R7, PT, PT, R7, -R4.reuse, RZ ;  /* 0x8000000407077210 */ /* 0x080fe40007ffe0ff */
[----:B------:R-:W-:-:S03]  /*02e0*/  I2FP.F32.S32 R4, R4 ;  /* 0x0000000400047245 */ /* 0x000fc60000201400 */
[C---:B------:R-:W-:Y:S01]  /*02f0*/  FADD R8, R7.reuse, 1 ;  /* 0x3f80000007087421 */ /* 0x040fe20000000000 */
[----:B------:R-:W-:Y:S01]  /*0300*/  FADD R6, R7, -1 ;  /* 0xbf80000007067421 */ /* 0x000fe20000000000 */
[----:B------:R-:W-:-:S03]  /*0310*/  FSEL R7, RZ, -24, P0 ;  /* 0xc1c00000ff077808 */ /* 0x000fc60000000000 */
[----:B------:R-:W-:Y:S01]  /*0320*/  FADD R9, R6, R6 ;  /* 0x0000000606097221 */ /* 0x000fe20000000000 */
[----:B------:R-:W0:Y:S01]  /*0330*/  MUFU.RCP R8, R8 ;  /* 0x0000000800087308 */ /* 0x000e220000001000 */
[----:B------:R-:W-:Y:S02]  /*0340*/  FFMA R4, R4, 1.1920928955078125e-07, R7 ;  /* 0x3400000004047823 */ /* 0x000fe40000000007 */
[----:B0-----:R-:W-:-:S04]  /*0350*/  FMUL R9, R8, R9 ;  /* 0x0000000908097220 */ /* 0x001fc80000400000 */
[----:B------:R-:W-:Y:S01]  /*0360*/  FADD R10, R6, -R9 ;  /* 0x80000009060a7221 */ /* 0x000fe20000000000 */
[CC--:B------:R-:W-:Y:S01]  /*0370*/  FMUL R7, R9.reuse, R9.reuse ;  /* 0x0000000909077220 */ /* 0x0c0fe20000400000 */
[----:B------:R-:W-:Y:S02]  /*0380*/  FFMA R13, R9, 1.4426950216293334961, R4 ;  /* 0x3fb8aa3b090d7823 */ /* 0x000fe40000000004 */
[----:B------:R-:W-:Y:S01]  /*0390*/  FADD R11, R10, R10 ;  /* 0x0000000a0a0b7221 */ /* 0x000fe20000000000 */
[C---:B------:R-:W-:Y:S01]  /*03a0*/  FFMA R10, R7.reuse, R12, 0.0032181653659790754318 ;  /* 0x3b52e7db070a7423 */ /* 0x040fe2000000000c */
        /* <DEDUP_REMOVED lines=11> */
[----:B------:R-:W-:Y:S01]  /*0460*/  FFMA R10, R9, R10, R11 ;  /* 0x0000000a090a7223 */ /* 0x000fe2000000000b */
[----:B------:R-:W-:-:S03]  /*0470*/  HFMA2 R9, -RZ, RZ, 0.64013671875, -15.109375 ;  /* 0x391fcb8eff097431 */ /* 0x000fc600000001ff */
[----:B------:R-:W-:-:S04]  /*0480*/  FADD R4, R13, R10 ;  /* 0x0000000a0d047221 */ /* 0x000fc80000000000 */
[----:B------:R-:W-:Y:S01]  /*0490*/  FMUL R7, R4, 2.2222223281860351562 ;  /* 0x400e38e404077820 */ /* 0x000fe20000400000 */
[----:B------:R-:W-:-:S03]  /*04a0*/  FADD R13, -R13, R4 ;  /* 0x000000040d0d7221 */ /* 0x000fc60000000100 */
[----:B------:R-:W0:Y:S01]  /*04b0*/  FRND R6, R7 ;  /* 0x0000000700067307 */ /* 0x000e220000201000 */
[----:B------:R-:W-:Y:S01]  /*04c0*/  FADD R13, R10, -R13 ;  /* 0x8000000d0a0d7221 */ /* 0x000fe20000000000 */
[----:B------:R-:W-:Y:S01]  /*04d0*/  FFMA R4, R4, 2.2222223281860351562, -R7 ;  /* 0x400e38e404047823 */ /* 0x000fe20000000807 */
[----:B------:R-:W-:-:S03]  /*04e0*/  FSETP.GT.AND P0, PT, |R7|, 152, PT ;  /* 0x431800000700780b */ /* 0x000fc60003f04200 */
[----:B------:R-:W-:Y:S01]  /*04f0*/  FFMA R13, R13, 2.2222223281860351562, R4 ;  /* 0x400e38e40d0d7823 */ /* 0x000fe20000000004 */
[----:B0-----:R-:W-:Y:S01]  /*0500*/  FADD R4, R7, -R6 ;  /* 0x8000000607047221 */ /* 0x001fe20000000000 */
[----:B------:R-:W-:-:S03]  /*0510*/  FSETP.GT.AND P1, PT, R6, RZ, PT ;  /* 0x000000ff0600720b */ /* 0x000fc60003f24000 */
[----:B------:R-:W-:Y:S01]  /*0520*/  FADD R4, R4, R13 ;  /* 0x0000000d04047221 */ /* 0x000fe20000000000 */
[----:B------:R-:W-:Y:S02]  /*0530*/  SEL R6, RZ, 0x83000000, P1 ;  /* 0x83000000ff067807 */ /* 0x000fe40000800000 */
[----:B------:R-:W-:Y:S01]  /*0540*/  FSETP.GEU.AND P1, PT, R7, RZ, PT ;  /* 0x000000ff0700720b */ /* 0x000fe20003f2e000 */
[----:B------:R-:W-:Y:S01]  /*0550*/  FFMA R9, R4, R9, 0.0013391353422775864601 ;  /* 0x3aaf85ed04097423 */ /* 0x000fe20000000009 */
[----:B------:R-:W-:-:S03]  /*0560*/  IADD3 R0, PT, PT, R6, 0x7f000000, RZ ;  /* 0x7f00000006007810 */ /* 0x000fc60007ffe0ff */
[C---:B------:R-:W-:Y:S02]  /*0570*/  FFMA R11, R4.reuse, R9, 0.0096188392490148544312 ;  /* 0x3c1d9856040b7423 */ /* 0x040fe40000000009 */
[----:B------:R-:W0:Y:S02]  /*0580*/  F2I.NTZ R9, R7 ;  /* 0x0000000700097305 */ /* 0x000e240000203100 */
[----:B------:R-:W-:-:S04]  /*0590*/  FFMA R11, R4, R11, 0.055503588169813156128 ;  /* 0x3d6357bb040b7423 */ /* 0x000fc8000000000b */
[----:B------:R-:W-:-:S04]  /*05a0*/  FFMA R11, R4, R11, 0.24022644758224487305 ;  /* 0x3e75fdec040b7423 */ /* 0x000fc8000000000b */
[----:B------:R-:W-:-:S04]  /*05b0*/  FFMA R11, R4, R11, 0.69314718246459960938 ;  /* 0x3f317218040b7423 */ /* 0x000fc8000000000b */
[----:B------:R-:W-:Y:S01]  /*05c0*/  FFMA R11, R4, R11, 1 ;  /* 0x3f800000040b7423 */ /* 0x000fe2000000000b */
[----:B0-----:R-:W-:Y:S02]  /*05d0*/  LEA R9, R9, -R6, 0x17 ;  /* 0x8000000609097211 */ /* 0x001fe400078eb8ff */
[----:B------:R-:W-:Y:S01]  /*05e0*/  FSEL R4, RZ, +INF , !P1 ;  /* 0x7f800000ff047808 */ /* 0x000fe20004800000 */
[----:B------:R-:W-:-:S04]  /*05f0*/  FMUL R0, R0, R11 ;  /* 0x0000000b00007220 */ /* 0x000fc80000400000 */
[----:B------:R-:W-:Y:S01]  /*0600*/  @!P0 FMUL R4, R9, R0 ;  /* 0x0000000009048220 */ /* 0x000fe20000400000 */
[----:B------:R-:W-:-:S07]  /*0610*/  @!P2 MOV R4, 0x7fffffff ;  /* 0x7fffffff0004a802 */ /* 0x000fce0000000f00 */
.L_x_67:
[----:B------:R-:W-:Y:S05]  /*0620*/  BSYNC.RECONVERGENT B0 ;  /* 0x0000000000007941 */ /* 0x000fea0003800200 */
.L_x_66:
[----:B------:R-:W2:Y:S01]  /*0630*/  LDG.E R0, desc[UR4][R2.64+0x4] ;  /* 0x0000040402007981 */ /* 0x000ea2000c1e1900 */
        /* <DEDUP_REMOVED lines=53> */
[----:B------:R-:W-:Y:S01]  /*0990*/  FMUL R8, R7, 2.2222223281860351562 ;  /* 0x400e38e407087820 */ /* 0x000fe20000400000 */
[----:B------:R-:W-:-:S03]  /*09a0*/  FADD R6, -R6, R7 ;  /* 0x0000000706067221 */ /* 0x000fc60000000100 */
[----:B------:R-:W0:Y:S01]  /*09b0*/  FRND R9, R8 ;  /* 0x0000000800097307 */ /* 0x000e220000201000 */
[----:B------:R-:W-:Y:S01]  /*09c0*/  FADD R6, R11, -R6 ;  /* 0x800000060b067221 */ /* 0x000fe20000000000 */
[----:B------:R-:W-:Y:S01]  /*09d0*/  FFMA R7, R7, 2.2222223281860351562, -R8 ;  /* 0x400e38e407077823 */ /* 0x000fe20000000808 */
[----:B------:R-:W-:Y:S01]  /*09e0*/  HFMA2 R11, -RZ, RZ, 0.64013671875, -15.109375 ;  /* 0x391fcb8eff0b7431 */ /* 0x000fe200000001ff */
[----:B------:R-:W-:Y:S02]  /*09f0*/  FSETP.GT.AND P0, PT, |R8|, 152, PT ;  /* 0x431800000800780b */ /* 0x000fe40003f04200 */
[----:B------:R-:W-:Y:S02]  /*0a00*/  FFMA R7, R6, 2.2222223281860351562, R7 ;  /* 0x400e38e406077823 */ /* 0x000fe40000000007 */
        /* <DEDUP_REMOVED lines=17> */
[----:B------:R-:W-:-:S07]  /*0b20*/  @!P2 MOV R6, 0x7fffffff ;  /* 0x7fffffff0006a802 */ /* 0x000fce0000000f00 */
.L_x_69:
[----:B------:R-:W-:Y:S05]  /*0b30*/  BSYNC.RECONVERGENT B0 ;  /* 0x0000000000007941 */ /* 0x000fea0003800200 */
.L_x_68:
        /* <DEDUP_REMOVED lines=69> */
[C---:B------:R-:W-:Y:S01]  /*0f90*/  FFMA R9, R2.reuse, R7, 0.24022644758224487305 ;  /* 0x3e75fdec02097423 */ /* 0x040fe20000000007 */
        /* <DEDUP_REMOVED lines=10> */
.L_x_71:
[----:B------:R-:W-:Y:S05]  /*1040*/  BSYNC.RECONVERGENT B0 ;  /* 0x0000000000007941 */ /* 0x000fea0003800200 */
.L_x_70:
[C---:B------:R-:W-:Y:S01]  /*1050*/  FMUL R3, R6.reuse, 0.35757610201835632324 ;  /* 0x3eb7143706037820 */ /* 0x040fe20000400000 */
[----:B------:R-:W-:Y:S01]  /*1060*/  HFMA2 R9, -RZ, RZ, 1.880859375, -0.06378173828125 ;  /* 0x3f86ac15ff097431 */ /* 0x000fe200000001ff */
[----:B------:R-:W-:Y:S01]  /*1070*/  MOV R2, 0x3f800000 ;  /* 0x3f80000000027802 */ /* 0x000fe20000000f00 */
[----:B------:R-:W-:Y:S01]  /*1080*/  FMUL R11, R6, 0.11919199675321578979 ;  /* 0x3df41aef060b7820 */ /* 0x000fe20000400000 */
[C---:B------:R-:W-:Y:S01]  /*1090*/  FFMA R0, R4.reuse, 0.41245639324188232422, R3 ;  /* 0x3ed32d7c04007823 */ /* 0x040fe20000000003 */
[----:B------:R-:W-:Y:S03]  /*10a0*/  BSSY.RECONVERGENT B0, `(.L_x_72) ;  /* 0x0000012000007945 */ /* 0x000fe60003800200 */
[----:B------:R-:W-:Y:S01]  /*10b0*/  FFMA R3, R7, 0.18043750524520874023, R0 ;  /* 0x3e38c49c07037823 */ /* 0x000fe20000000000 */
[----:B------:R-:W-:Y:S01]  /*10c0*/  FFMA R0, R4, 0.019333900883793830872, R11 ;  /* 0x3c9e622104007823 */ /* 0x000fe2000000000b */
[----:B------:R-:W-:-:S02]  /*10d0*/  FFMA R2, R9, -0.95045602321624755859, R2 ;  /* 0xbf73511609027823 */ /* 0x000fc40000000002 */
[----:B------:R-:W0:Y:S01]  /*10e0*/  FCHK P0, R3, 0.95045602321624755859 ;  /* 0x3f73511603007902 */ /* 0x000e220000000000 */
[----:B------:R-:W-:Y:S01]  /*10f0*/  FFMA R0, R7, 0.95030409097671508789, R0 ;  /* 0x3f73472107007823 */ /* 0x000fe20000000000 */
[----:B------:R-:W-:Y:S01]  /*1100*/  FFMA R8, R2, R9, 1.0521265268325805664 ;  /* 0x3f86ac1502087423 */ /* 0x000fe20000000009 */
[----:B------:R-:W-:-:S03]  /*1110*/  FMUL R9, R6, 0.71515220403671264648 ;  /* 0x3f37143706097820 */ /* 0x000fc60000400000 */
[----:B------:R-:W-:Y:S01]  /*1120*/  FFMA R6, R3, R8, RZ ;  /* 0x0000000803067223 */ /* 0x000fe200000000ff */
[----:B------:R-:W-:-:S03]  /*1130*/  FFMA R2, R4, 0.21267290413379669189, R9 ;  /* 0x3e59c6ed04027823 */ /* 0x000fc60000000009 */
[----:B------:R-:W-:Y:S01]  /*1140*/  FFMA R9, R6, -0.95045602321624755859, R3 ;  /* 0xbf73511606097823 */ /* 0x000fe20000000003 */
[----:B------:R-:W-:-:S03]  /*1150*/  FFMA R2, R7, 0.072175003588199615479, R2 ;  /* 0x3d93d07d07027823 */ /* 0x000fc60000000002 */
[----:B------:R-:W-:Y:S01]  /*1160*/  FFMA R4, R8, R9, R6 ;  /* 0x0000000908047223 */ /* 0x000fe20000000006 */
[----:B0-----:R-:W-:Y:S06]  /*1170*/  @!P0 BRA `(.L_x_73) ;  /* 0x0000000000108947 */ /* 0x001fec0003800000 */
[----:B------:R-:W-:Y:S02]  /*1180*/  MOV R4, 0x3f735116 ;  /* 0x3f73511600047802 */ /* 0x000fe40000000f00 */
[----:B------:R-:W-:-:S07]  /*1190*/  MOV R8, 0x11b0 ;  /* 0x000011b000087802 */ /* 0x000fce0000000f00 */
[----:B------:R-:W-:Y:S05]  /*11a0*/  CALL.REL.NOINC `($__internal_2_$__cuda_sm3x_div_rn_noftz_f32_slowpath) ;  /* 0x0000001000bc7944 */ /* 0x000fea0003c00000 */
[----:B------:R-:W-:-:S07]  /*11b0*/  MOV R4, R3 ;  /* 0x0000000300047202 */ /* 0x000fce0000000f00 */
.L_x_73:
[----:B------:R-:W-:Y:S05]  /*11c0*/  BSYNC.RECONVERGENT B0 ;  /* 0x0000000000007941 */ /* 0x000fea0003800200 */
.L_x_72:
[----:B------:R-:W-:Y:S01]  /*11d0*/  FSETP.GE.AND P0, PT, R4, 0.0088560003787279129028, PT ;  /* 0x3c1118c20400780b */ /* 0x000fe20003f06000 */
[----:B------:R-:W-:-:S12]  /*11e0*/  BSSY.RECONVERGENT B0, `(.L_x_74) ;  /* 0x0000049000007945 */ /* 0x000fd80003800200 */
[----:B------:R-:W-:Y:S05]  /*11f0*/  @!P0 BRA `(.L_x_75) ;  /* 0x0000000400148947 */ /* 0x000fea0003800000 */
[----:B------:R-:W-:Y:S01]  /*1200*/  FSETP.NEU.AND P0, PT, R4, 1, PT ;  /* 0x3f8000000400780b */ /* 0x000fe20003f0d000 */
[----:B------:R-:W-:-:S12]  /*1210*/  HFMA2 R6, -RZ, RZ, 1.875, 0 ;  /* 0x3f800000ff067431 */ /* 0x000fd800000001ff */
[----:B------:R-:W-:Y:S05]  /*1220*/  @!P0 BRA `(.L_x_76) ;  /* 0x0000000400108947 */ /* 0x000fea0003800000 */
[----:B------:R-:W-:-:S13]  /*1230*/  FSETP.NAN.AND P0, PT, |R4|, |R4|, PT ;  /* 0x400000040400720b */ /* 0x000fda0003f08200 */
[----:B------:R-:W-:Y:S01]  /*1240*/  @P0 FADD R6, R4, 0.3333333432674407959 ;  /* 0x3eaaaaab04060421 */ /* 0x000fe20000000000 */
[----:B------:R-:W-:Y:S06]  /*1250*/  @P0 BRA `(.L_x_76) ;  /* 0x0000000400040947 */ /* 0x000fec0003800000 */
[C---:B------:R-:W-:Y:S01]  /*1260*/  FMUL R3, |R4|.reuse, 16777216 ;  /* 0x4b80000004037820 */ /* 0x040fe20000400200 */
[C---:B------:R-:W-:Y:S02]  /*1270*/  FSETP.GEU.AND P0, PT, |R4|.reuse, 1.175494350822287508e-38, PT ;  /* 0x008000000400780b */ /* 0x040fe40003f0e200 */
[----:B------:R-:W-:Y:S02]  /*1280*/  MOV R11, 0x3a2c32e4 ;  /* 0x3a2c32e4000b7802 */ /* 0x000fe40000000f00 */
[----:B------:R-:W-:Y:S02]  /*1290*/  FSEL R3, R3, |R4|, !P0 ;  /* 0x4000000403037208 */ /* 0x000fe40004000000 */
[----:B------:R-:W-:Y:S02]  /*12a0*/  FSETP.NEU.AND P2, PT, |R4|, +INF , PT ;  /* 0x7f8000000400780b */ /* 0x000fe40003f4d200 */
        /* <DEDUP_REMOVED lines=26> */
[----:B------:R-:W-:Y:S01]  /*1450*/  FFMA R6, R7, R6, R8 ;  /* 0x0000000607067223 */ /* 0x000fe20000000008 */
[----:B------:R-:W-:-:S03]  /*1460*/  HFMA2 R8, -RZ, RZ, 0.64013671875, -15.109375 ;  /* 0x391fcb8eff087431 */ /* 0x000fc600000001ff */
[----:B------:R-:W-:-:S04]  /*1470*/  FFMA R9, R10, R9, R6 ;  /* 0x000000090a097223 */ /* 0x000fc80000000006 */
[----:B------:R-:W-:-:S04]  /*1480*/  FADD R3, R14, R9 ;  /* 0x000000090e037221 */ /* 0x000fc80000000000 */
[----:B------:R-:W-:Y:S01]  /*1490*/  FMUL R6, R3, 0.3333333432674407959 ;  /* 0x3eaaaaab03067820 */ /* 0x000fe20000400000 */
[----:B------:R-:W-:-:S03]  /*14a0*/  FADD R14, -R14, R3 ;  /* 0x000000030e0e7221 */ /* 0x000fc60000000100 */
[----:B------:R-:W0:Y:S01]  /*14b0*/  FRND R7, R6 ;  /* 0x0000000600077307 */ /* 0x000e220000201000 */
[----:B------:R-:W-:Y:S01]  /*14c0*/  FADD R14, R9, -R14 ;  /* 0x8000000e090e7221 */ /* 0x000fe20000000000 */
[----:B------:R-:W-:Y:S01]  /*14d0*/  FFMA R3, R3, 0.3333333432674407959, -R6 ;  /* 0x3eaaaaab03037823 */ /* 0x000fe20000000806 */
[----:B------:R-:W-:-:S03]  /*14e0*/  FSETP.GT.AND P0, PT, |R6|, 152, PT ;  /* 0x431800000600780b */ /* 0x000fc60003f04200 */
[----:B------:R-:W-:Y:S01]  /*14f0*/  FFMA R14, R14, 0.3333333432674407959, R3 ;  /* 0x3eaaaaab0e0e7823 */ /* 0x000fe20000000003 */
        /* <DEDUP_REMOVED lines=8> */
[----:B------:R0:W1:Y:S02]  /*1580*/  F2I.NTZ R8, R6 ;  /* 0x0000000600087305 */ /* 0x0000640000203100 */
[----:B------:R-:W-:-:S04]  /*1590*/  FFMA R10, R3, R10, 0.055503588169813156128 ;  /* 0x3d6357bb030a7423 */ /* 0x000fc8000000000a */
[----:B------:R-:W-:Y:S01]  /*15a0*/  FFMA R10, R3, R10, 0.24022644758224487305 ;  /* 0x3e75fdec030a7423 */ /* 0x000fe2000000000a */
[----:B0-----:R-:W-:-:S03]  /*15b0*/  FSEL R6, RZ, +INF , !P1 ;  /* 0x7f800000ff067808 */ /* 0x001fc60004800000 */
[----:B------:R-:W-:-:S04]  /*15c0*/  FFMA R10, R3, R10, 0.69314718246459960938 ;  /* 0x3f317218030a7423 */ /* 0x000fc8000000000a */
[----:B------:R-:W-:Y:S01]  /*15d0*/  FFMA R10, R3, R10, 1 ;  /* 0x3f800000030a7423 */ /* 0x000fe2000000000a */
[----:B-1----:R-:W-:-:S03]  /*15e0*/  LEA R8, R8, -R7, 0x17 ;  /* 0x8000000708087211 */ /* 0x002fc600078eb8ff */
[----:B------:R-:W-:-:S04]  /*15f0*/  FMUL R9, R9, R10 ;  /* 0x0000000a09097220 */ /* 0x000fc80000400000 */
[----:B------:R-:W-:Y:S01]  /*1600*/  @!P0 FMUL R6, R8, R9 ;  /* 0x0000000908068220 */ /* 0x000fe20000400000 */
[----:B------:R-:W-:Y:S06]  /*1610*/  @P2 BRA `(.L_x_76) ;  /* 0x0000000000142947 */ /* 0x000fec0003800000 */
[----:B------:R-:W-:-:S05]  /*1620*/  FADD R4, R4, R4 ;  /* 0x0000000404047221 */ /* 0x000fca0000000000 */
[----:B------:R-:W-:Y:S01]  /*1630*/  LOP3.LUT R6, R4, 0x7fffffff, RZ, 0xc0, !PT ;  /* 0x7fffffff04067812 */ /* 0x000fe200078ec0ff */
[----:B------:R-:W-:Y:S06]  /*1640*/  BRA `(.L_x_76) ;  /* 0x0000000000087947 */ /* 0x000fec0003800000 */
.L_x_75:
[----:B------:R-:W-:-:S05]  /*1650*/  MOV R3, 0x40f92f1b ;  /* 0x40f92f1b00037802 */ /* 0x000fca0000000f00 */
[----:B------:R-:W-:-:S07]  /*1660*/  FFMA R6, R4, R3, 0.13793103396892547607 ;  /* 0x3e0d3dcb04067423 */ /* 0x000fce0000000003 */
.L_x_76:
[----:B------:R-:W-:Y:S05]  /*1670*/  BSYNC.RECONVERGENT B0 ;  /* 0x0000000000007941 */ /* 0x000fea0003800200 */
.L_x_74:
        /* <DEDUP_REMOVED lines=68> */
[----:B------:R-:W-:Y:S06]  /*1ac0*/  @P2 BRA `(.L_x_79) ;  /* 0x0000000000142947 */ /* 0x000fec0003800000 */
[----:B------:R-:W-:-:S05]  /*1ad0*/  FADD R2, R2, R2 ;  /* 0x0000000202027221 */ /* 0x000fca0000000000 */
[----:B------:R-:W-:Y:S01]  /*1ae0*/  LOP3.LUT R7, R2, 0x7fffffff, RZ, 0xc0, !PT ;  /* 0x7fffffff02077812 */ /* 0x000fe200078ec0ff */
[----:B------:R-:W-:Y:S06]  /*1af0*/  BRA `(.L_x_79) ;  /* 0x0000000000087947 */ /* 0x000fec0003800000 */
.L_x_78:
[----:B------:R-:W-:-:S05]  /*1b00*/  MOV R7, 0x40f92f1b ;  /* 0x40f92f1b00077802 */ /* 0x000fca0000000f00 */
[----:B------:R-:W-:-:S07]  /*1b10*/  FFMA R7, R2, R7, 0.13793103396892547607 ;  /* 0x3e0d3dcb02077423 */ /* 0x000fce0000000007 */
.L_x_79:
[----:B------:R-:W-:Y:S05]  /*1b20*/  BSYNC.RECONVERGENT B0 ;  /* 0x0000000000007941 */ /* 0x000fea0003800200 */
.L_x_77:
[----:B------:R-:W-:Y:S01]  /*1b30*/  HFMA2 R3, -RZ, RZ, 1.8544921875, 0.01088714599609375 ;  /* 0x3f6b2193ff037431 */ /* 0x000fe200000001ff */
[----:B------:R-:W-:Y:S01]  /*1b40*/  MOV R2, 0x3f800000 ;  /* 0x3f80000000027802 */ /* 0x000fe20000000f00 */
[----:B------:R-:W0:Y:S01]  /*1b50*/  FCHK P0, R0, 1.0887540578842163086 ;  /* 0x3f8b5c4b00007902 */ /* 0x000e220000000000 */
[----:B------:R-:W-:Y:S03]  /*1b60*/  BSSY.RECONVERGENT B0, `(.L_x_80) ;  /* 0x000000c000007945 */ /* 0x000fe60003800200 */
[----:B------:R-:W-:-:S04]  /*1b70*/  FFMA R2, R3, -1.0887540578842163086, R2 ;  /* 0xbf8b5c4b03027823 */ /* 0x000fc80000000002 */
[----:B------:R-:W-:-:S04]  /*1b80*/  FFMA R3, R2, R3, 0.91848105192184448242 ;  /* 0x3f6b219302037423 */ /* 0x000fc80000000003 */
[----:B------:R-:W-:-:S04]  /*1b90*/  FFMA R2, R0, R3, RZ ;  /* 0x0000000300027223 */ /* 0x000fc800000000ff */
[----:B------:R-:W-:-:S04]  /*1ba0*/  FFMA R4, R2, -1.0887540578842163086, R0 ;  /* 0xbf8b5c4b02047823 */ /* 0x000fc80000000000 */
[----:B------:R-:W-:Y:S01]  /*1bb0*/  FFMA R2, R3, R4, R2 ;  /* 0x0000000403027223 */ /* 0x000fe20000000002 */
[----:B0-----:R-:W-:Y:S06]  /*1bc0*/  @!P0 BRA `(.L_x_81) ;  /* 0x0000000000148947 */ /* 0x001fec0003800000 */
[----:B------:R-:W-:Y:S02]  /*1bd0*/  MOV R3, R0 ;  /* 0x0000000000037202 */ /* 0x000fe40000000f00 */
[----:B------:R-:W-:Y:S02]  /*1be0*/  MOV R4, 0x3f8b5c4b ;  /* 0x3f8b5c4b00047802 */ /* 0x000fe40000000f00 */
[----:B------:R-:W-:-:S07]  /*1bf0*/  MOV R8, 0x1c10 ;  /* 0x00001c1000087802 */ /* 0x000fce0000000f00 */
[----:B------:R-:W-:Y:S05]  /*1c00*/  CALL.REL.NOINC `($__internal_2_$__cuda_sm3x_div_rn_noftz_f32_slowpath) ;  /* 0x0000000800247944 */ /* 0x000fea0003c00000 */
[----:B------:R-:W-:-:S07]  /*1c10*/  MOV R2, R3 ;  /* 0x0000000300027202 */ /* 0x000fce0000000f00 */
.L_x_81:
[----:B------:R-:W-:Y:S05]  /*1c20*/  BSYNC.RECONVERGENT B0 ;  /* 0x0000000000007941 */ /* 0x000fea0003800200 */
.L_x_80:
        /* <DEDUP_REMOVED lines=72> */
.L_x_83:
[----:B------:R-:W-:-:S05]  /*20b0*/  MOV R3, 0x40f92f1b ;  /* 0x40f92f1b00037802 */ /* 0x000fca0000000f00 */
[----:B------:R-:W-:-:S07]  /*20c0*/  FFMA R0, R2, R3, 0.13793103396892547607 ;  /* 0x3e0d3dcb02007423 */ /* 0x000fce0000000003 */
.L_x_84:
[----:B------:R-:W-:Y:S05]  /*20d0*/  BSYNC.RECONVERGENT B0 ;  /* 0x0000000000007941 */ /* 0x000fea0003800200 */
.L_x_82:
[----:B------:R-:W-:Y:S01]  /*20e0*/  HFMA2 R4, -RZ, RZ, 3.453125, 0 ;  /* 0x42e80000ff047431 */ /* 0x000fe200000001ff */
[----:B------:R-:W-:Y:S01]  /*20f0*/  MOV R2, 0x42c80000 ;  /* 0x42c8000000027802 */ /* 0x000fe20000000f00 */
[----:B------:R-:W-:Y:S02]  /*2100*/  HFMA2 R9, -RZ, RZ, 1.0341796875, -112.625 ;  /* 0x3c23d70aff097431 */ /* 0x000fe400000001ff */
[----:B------:R-:W-:Y:S01]  /*2110*/  FADD R0, -R0, R7 ;  /* 0x0000000700007221 */ /* 0x000fe20000000100 */
[----:B------:R-:W-:Y:S03]  /*2120*/  BSSY.RECONVERGENT B0, `(.L_x_85) ;  /* 0x0000010000007945 */ /* 0x000fe60003800200 */
[----:B------:R-:W-:Y:S01]  /*2130*/  FMUL R0, R0, 200 ;  /* 0x4348000000007820 */ /* 0x000fe20000400000 */
[----:B------:R-:W-:Y:S01]  /*2140*/  FFMA R3, R7, R4, -16 ;  /* 0xc180000007037423 */ /* 0x000fe20000000004 */
[----:B------:R-:W-:-:S03]  /*2150*/  FFMA R2, R9, -R2, 1 ;  /* 0x3f80000009027423 */ /* 0x000fc60000000802 */
[----:B------:R-:W0:Y:S01]  /*2160*/  FCHK P0, R3, 100 ;  /* 0x42c8000003007902 */ /* 0x000e220000000000 */
[----:B------:R-:W-:Y:S01]  /*2170*/  FFMA R4, R2, R9, 0.0099999997764825820923 ;  /* 0x3c23d70a02047423 */ /* 0x000fe20000000009 */
[----:B------:R-:W-:-:S03]  /*2180*/  FADD R2, -R7, R6 ;  /* 0x0000000607027221 */ /* 0x000fc60000000100 */
[----:B------:R-:W-:Y:S01]  /*2190*/  FFMA R8, R3, R4, RZ ;  /* 0x0000000403087223 */ /* 0x000fe200000000ff */
[----:B------:R-:W-:-:S03]  /*21a0*/  FMUL R2, R2, 500 ;  /* 0x43fa000002027820 */ /* 0x000fc60000400000 */
[----:B------:R-:W-:-:S04]  /*21b0*/  FFMA R9, R8, -100, R3 ;  /* 0xc2c8000008097823 */ /* 0x000fc80000000003 */
[----:B------:R-:W-:Y:S01]  /*21c0*/  FFMA R9, R4, R9, R8 ;  /* 0x0000000904097223 */ /* 0x000fe20000000008 */
[----:B0-----:R-:W-:Y:S06]  /*21d0*/  @!P0 BRA `(.L_x_86) ;  /* 0x0000000000108947 */ /* 0x001fec0003800000 */
[----:B------:R-:W-:Y:S02]  /*21e0*/  MOV R4, 0x42c80000 ;  /* 0x42c8000000047802 */ /* 0x000fe40000000f00 */
[----:B------:R-:W-:-:S07]  /*21f0*/  MOV R8, 0x2210 ;  /* 0x0000221000087802 */ /* 0x000fce0000000f00 */
[----:B------:R-:W-:Y:S05]  /*2200*/  CALL.REL.NOINC `($__internal_2_$__cuda_sm3x_div_rn_noftz_f32_slowpath) ;  /* 0x0000000000a47944 */ /* 0x000fea0003c00000 */
[----:B------:R-:W-:-:S07]  /*2210*/  MOV R9, R3 ;  /* 0x0000000300097202 */ /* 0x000fce0000000f00 */
.L_x_86:
[----:B------:R-:W-:Y:S05]  /*2220*/  BSYNC.RECONVERGENT B0 ;  /* 0x0000000000007941 */ /* 0x000fea0003800200 */
.L_x_85:
[----:B------:R-:W0:Y:S01]  /*2230*/  LDC.64 R6, c[0x0][0x388] ;  /* 0x0000e200ff067b82 */ /* 0x000e220000000a00 */
[----:B------:R-:W-:Y:S01]  /*2240*/  HFMA2 R4, -RZ, RZ, 0.95458984375, -112.625 ;  /* 0x3ba3d70aff047431 */ /* 0x000fe200000001ff */
[----:B------:R-:W-:Y:S01]  /*2250*/  MOV R3, 0x43480000 ;  /* 0x4348000000037802 */ /* 0x000fe20000000f00 */
[----:B------:R-:W1:Y:S01]  /*2260*/  FCHK P0, R2, 200 ;  /* 0x4348000002007902 */ /* 0x000e620000000000 */
[----:B------:R-:W-:Y:S03]  /*2270*/  BSSY.RECONVERGENT B0, `(.L_x_87) ;  /* 0x000000d000007945 */ /* 0x000fe60003800200 */
[----:B------:R-:W-:-:S04]  /*2280*/  FFMA R3, R4, -R3, 1 ;  /* 0x3f80000004037423 */ /* 0x000fc80000000803 */
[----:B------:R-:W-:-:S04]  /*2290*/  FFMA R3, R3, R4, 0.0049999998882412910461 ;  /* 0x3ba3d70a03037423 */ /* 0x000fc80000000004 */
[----:B------:R-:W-:Y:S01]  /*22a0*/  FFMA R4, R2, R3, RZ ;  /* 0x0000000302047223 */ /* 0x000fe200000000ff */
[----:B0-----:R-:W-:-:S04]  /*22b0*/  IMAD.WIDE R6, R5, 0x4, R6 ;  /* 0x0000000405067825 */ /* 0x001fc800078e0206 */
[----:B------:R-:W-:Y:S01]  /*22c0*/  FFMA R5, R4, -200, R2 ;  /* 0xc348000004057823 */ /* 0x000fe20000000002 */
[----:B------:R0:W-:Y:S03]  /*22d0*/  STG.E desc[UR4][R6.64], R9 ;  /* 0x0000000906007986 */ /* 0x0001e6000c101904 */
[----:B------:R-:W-:Y:S01]  /*22e0*/  FFMA R3, R3, R5, R4 ;  /* 0x0000000503037223 */ /* 0x000fe20000000004 */
[----:B-1----:R-:W-:Y:S06]  /*22f0*/  @!P0 BRA `(.L_x_88) ;  /* 0x0000000000108947 */ /* 0x002fec0003800000 */
[----:B------:R-:W-:Y:S02]  /*2300*/  MOV R3, R2 ;  /* 0x0000000200037202 */ /* 0x000fe40000000f00 */
[----:B------:R-:W-:Y:S02]  /*2310*/  MOV R4, 0x43480000 ;  /* 0x4348000000047802 */ /* 0x000fe40000000f00 */
[----:B------:R-:W-:-:S07]  /*2320*/  MOV R8, 0x2340 ;  /* 0x0000234000087802 */ /* 0x000fce0000000f00 */
[----:B0-----:R-:W-:Y:S05]  /*2330*/  CALL.REL.NOINC `($__internal_2_$__cuda_sm3x_div_rn_noftz_f32_slowpath) ;  /* 0x0000000000587944 */ /* 0x001fea0003c00000 */
.L_x_88:
[----:B------:R-:W-:Y:S05]  /*2340*/  BSYNC.RECONVERGENT B0 ;  /* 0x0000000000007941 */ /* 0x000fea0003800200 */
.L_x_87:
[----:B------:R-:W-:Y:S02]  /*2350*/  HFMA2 R2, -RZ, RZ, 0.95458984375, -112.625 ;  /* 0x3ba3d70aff027431 */ /* 0x000fe400000001ff */
[----:B------:R-:W-:Y:S01]  /*2360*/  FADD R3, R3, 0.5 ;  /* 0x3f00000003037421 */ /* 0x000fe20000000000 */
[----:B------:R-:W-:Y:S01]  /*2370*/  MOV R5, 0x43480000 ;  /* 0x4348000000057802 */ /* 0x000fe20000000f00 */
[----:B------:R-:W1:Y:S01]  /*2380*/  FCHK P0, R0, 200 ;  /* 0x4348000000007902 */ /* 0x000e620000000000 */
[----:B------:R-:W-:Y:S02]  /*2390*/  BSSY.RECONVERGENT B0, `(.L_x_89) ;  /* 0x000000d000007945 */ /* 0x000fe40003800200 */
[----:B------:R2:W-:Y:S01]  /*23a0*/  STG.E desc[UR4][R6.64+0x4], R3 ;  /* 0x0000040306007986 */ /* 0x0005e2000c101904 */
[----:B------:R-:W-:-:S04]  /*23b0*/  FFMA R5, R2, -R5, 1 ;  /* 0x3f80000002057423 */ /* 0x000fc80000000805 */
[----:B------:R-:W-:-:S04]  /*23c0*/  FFMA R4, R5, R2, 0.0049999998882412910461 ;  /* 0x3ba3d70a05047423 */ /* 0x000fc80000000002 */
[----:B------:R-:W-:-:S04]  /*23d0*/  FFMA R5, R0, R4, RZ ;  /* 0x0000000400057223 */ /* 0x000fc800000000ff */
[----:B------:R-:W-:-:S04]  /*23e0*/  FFMA R2, R5, -200, R0 ;  /* 0xc348000005027823 */ /* 0x000fc80000000000 */
[----:B------:R-:W-:Y:S01]  /*23f0*/  FFMA R2, R4, R2, R5 ;  /* 0x0000000204027223 */ /* 0x000fe20000000005 */
[----:B-12---:R-:W-:Y:S06]  /*2400*/  @!P0 BRA `(.L_x_90) ;  /* 0x0000000000148947 */ /* 0x006fec0003800000 */
[----:B------:R-:W-:Y:S02]  /*2410*/  MOV R3, R0 ;  /* 0x0000000000037202 */ /* 0x000fe40000000f00 */
[----:B------:R-:W-:Y:S02]  /*2420*/  MOV R4, 0x43480000 ;  /* 0x4348000000047802 */ /* 0x000fe40000000f00 */
[----:B------:R-:W-:-:S07]  /*2430*/  MOV R8, 0x2450 ;  /* 0x0000245000087802 */ /* 0x000fce0000000f00 */
[----:B0-----:R-:W-:Y:S05]  /*2440*/  CALL.REL.NOINC `($__internal_2_$__cuda_sm3x_div_rn_noftz_f32_slowpath) ;  /* 0x0000000000147944 */ /* 0x001fea0003c00000 */
[----:B------:R-:W-:-:S07]  /*2450*/  MOV R2, R3 ;  /* 0x0000000300027202 */ /* 0x000fce0000000f00 */
.L_x_90:
[----:B------:R-:W-:Y:S05]  /*2460*/  BSYNC.RECONVERGENT B0 ;  /* 0x0000000000007941 */ /* 0x000fea0003800200 */
.L_x_89:
[----:B------:R-:W-:-:S05]  /*2470*/  FADD R3, R2, 0.5 ;  /* 0x3f00000002037421 */ /* 0x000fca0000000000 */
[----:B------:R-:W-:Y:S01]  /*2480*/  STG.E desc[UR4][R6.64+0x8], R3 ;  /* 0x0000080306007986 */ /* 0x000fe2000c101904 */
[----:B------:R-:W-:Y:S05]  /*2490*/  EXIT ;  /* 0x000000000000794d */ /* 0x000fea0003800000 */
        .weak           $__internal_2_$__cuda_sm3x_div_rn_noftz_f32_slowpath
        .type           $__internal_2_$__cuda_sm3x_div_rn_noftz_f32_slowpath,@function
        .size           $__internal_2_$__cuda_sm3x_div_rn_noftz_f32_slowpath,(.L_x_105 - $__internal_2_$__cuda_sm3x_div_rn_noftz_f32_slowpath)
$__internal_2_$__cuda_sm3x_div_rn_noftz_f32_slowpath:
        /* <DEDUP_REMOVED lines=34> */
.L_x_92:
        /* <DEDUP_REMOVED lines=51> */
.L_x_99:
[----:B------:R-:W-:-:S04]  /*29f0*/  LOP3.LUT R3, R3, 0x80000000, RZ, 0xc0, !PT ;  /* 0x8000000003037812 */ /* 0x000fc800078ec0ff */
[----:B------:R-:W-:Y:S01]  /*2a00*/  LOP3.LUT R3, R3, 0x7f800000, RZ, 0xfc, !PT ;  /* 0x7f80000003037812 */ /* 0x000fe200078efcff */
[----:B------:R-:W-:Y:S06]  /*2a10*/  BRA `(.L_x_100) ;  /* 0x0000000000047947 */ /* 0x000fec0003800000 */
.L_x_98:
[----:B------:R-:W-:-:S07]  /*2a20*/  LEA R3, R12, R3, 0x17 ;  /* 0x000000030c037211 */ /* 0x000fce00078eb8ff */
.L_x_100:
[----:B------:R-:W-:Y:S05]  /*2a30*/  BSYNC.RECONVERGENT B2 ;  /* 0x0000000000027941 */ /* 0x000fea0003800200 */
.L_x_97:
[----:B------:R-:W-:Y:S05]  /*2a40*/  BRA `(.L_x_101) ;  /* 0x0000000000207947 */ /* 0x000fea0003800000 */
.L_x_96:
[----:B------:R-:W-:-:S04]  /*2a50*/  LOP3.LUT R3, R4, 0x80000000, R3, 0x48, !PT ;  /* 0x8000000004037812 */ /* 0x000fc800078e4803 */
[----:B------:R-:W-:Y:S01]  /*2a60*/  LOP3.LUT R3, R3, 0x7f800000, RZ, 0xfc, !PT ;  /* 0x7f80000003037812 */ /* 0x000fe200078efcff */
[----:B------:R-:W-:Y:S06]  /*2a70*/  BRA `(.L_x_101) ;  /* 0x0000000000147947 */ /* 0x000fec0003800000 */
.L_x_95:
[----:B------:R-:W-:Y:S01]  /*2a80*/  LOP3.LUT R3, R4, 0x80000000, R3, 0x48, !PT ;  /* 0x8000000004037812 */ /* 0x000fe200078e4803 */
[----:B------:R-:W-:Y:S06]  /*2a90*/  BRA `(.L_x_101) ;  /* 0x00000000000c7947 */ /* 0x000fec0003800000 */
.L_x_94:
[----:B------:R-:W0:Y:S01]  /*2aa0*/  MUFU.RSQ R3, -QNAN ;  /* 0xffc0000000037908 */ /* 0x000e220000001400 */
[----:B------:R-:W-:Y:S05]  /*2ab0*/  BRA `(.L_x_101) ;  /* 0x0000000000047947 */ /* 0x000fea0003800000 */
.L_x_93:
[----:B------:R-:W-:-:S07]  /*2ac0*/  FADD.FTZ R3, R3, R4 ;  /* 0x0000000403037221 */ /* 0x000fce0000010000 */
.L_x_101:
[----:B------:R-:W-:Y:S05]  /*2ad0*/  BSYNC.RECONVERGENT B1 ;  /* 0x0000000000017941 */ /* 0x000fea0003800200 */
.L_x_91:
[----:B------:R-:W-:-:S04]  /*2ae0*/  HFMA2 R9, -RZ, RZ, 0, 0 ;  /* 0x00000000ff097431 */ /* 0x000fc800000001ff */
[----:B0-----:R-:W-:Y:S05]  /*2af0*/  RET.REL.NODEC R8 `(_Z15d_rec709_to_labPfS_ii) ;  /* 0xffffffd408407950 */ /* 0x001fea0003c3ffff */
.L_x_102:
        /* <DEDUP_REMOVED lines=16> */
.L_x_105:


//--------------------- .nv.shared.reserved.0     --------------------------
	.section	.nv.shared.reserved.0,"aw",@nobits
	.weak		__nv_reservedSMEM_offset_0_alias
	.size		__nv_reservedSMEM_offset_0_alias, 0, 64
	.other		__nv_reservedSMEM_offset_0_alias,@"STO_CUDA_RESERVED_SHARED STV_DEFAULT"
__nv_reservedSMEM_offset_0_alias:
	.zero		0
	.zero		64


//--------------------- .nv.shared._Z11d_transposePfS_ii --------------------------
	.section	.nv.shared._Z11d_transposePfS_ii,"aw",@nobits
	.sectionflags	@""
	.align	4
.nv.shared._Z11d_transposePfS_ii:
	.zero		5248


//--------------------- .nv.constant0._Z16DisplayThresholdiiPfS_i --------------------------
	.section	.nv.constant0._Z16DisplayThresholdiiPfS_i,"a",@progbits
	.sectionflags	@""
	.align	4
.nv.constant0._Z16DisplayThresholdiiPfS_i:
	.zero		924


//--------------------- .nv.constant0._Z17SimpleKernelALPHAiifPf --------------------------
	.section	.nv.constant0._Z17SimpleKernelALPHAiifPf,"a",@progbits
	.sectionflags	@""
	.align	4
.nv.constant0._Z17SimpleKernelALPHAiifPf:
	.zero		920


//--------------------- .nv.constant0._Z12SimpleKerneliiPfS_ --------------------------
	.section	.nv.constant0._Z12SimpleKerneliiPfS_,"a",@progbits
	.sectionflags	@""
	.align	4
.nv.constant0._Z12SimpleKerneliiPfS_:
	.zero		920


//--------------------- .nv.constant0._Z12FrequencyAddiiPfS_f --------------------------
	.section	.nv.constant0._Z12FrequencyAddiiPfS_f,"a",@progbits
	.sectionflags	@""
	.align	4
.nv.constant0._Z12FrequencyAddiiPfS_f:
	.zero		924


//--------------------- .nv.constant0._Z16FrequencySharpeniiPfS_S_fi --------------------------
	.section	.nv.constant0._Z16FrequencySharpeniiPfS_S_fi,"a",@progbits
	.sectionflags	@""
	.align	4
.nv.constant0._Z16FrequencySharpeniiPfS_S_fi:
	.zero		936


//--------------------- .nv.constant0._Z19d_recursiveGaussianPfS_iif --------------------------
	.section	.nv.constant0._Z19d_recursiveGaussianPfS_iif,"a",@progbits
	.sectionflags	@""
	.align	4
.nv.constant0._Z19d_recursiveGaussianPfS_iif:
	.zero		924


//--------------------- .nv.constant0._Z11d_transposePfS_ii --------------------------
	.section	.nv.constant0._Z11d_transposePfS_ii,"a",@progbits
	.sectionflags	@""
	.align	4
.nv.constant0._Z11d_transposePfS_ii:
	.zero		920


//--------------------- .nv.constant0._Z15d_lab_to_rec709Pfii --------------------------
	.section	.nv.constant0._Z15d_lab_to_rec709Pfii,"a",@progbits
	.sectionflags	@""
	.align	4
.nv.constant0._Z15d_lab_to_rec709Pfii:
	.zero		912


//--------------------- .nv.constant0._Z15d_rec709_to_labPfS_ii --------------------------
	.section	.nv.constant0._Z15d_rec709_to_labPfS_ii,"a",@progbits
	.sectionflags	@""
	.align	4
.nv.constant0._Z15d_rec709_to_labPfS_ii:
	.zero		920


//--------------------- SYMBOLS --------------------------

	.type		.nv.reservedSmem.offset0,@object
	.size		.nv.reservedSmem.offset0,0x4
	.type		.nv.reservedSmem.cap,@object
	.size		.nv.reservedSmem.cap,0x4
